	.target	sm_90a

	.elftype	@"ET_EXEC"


//--------------------- .note.nv.tkinfo           --------------------------
	.section	.note.nv.tkinfo,"",@"SHT_NOTE"
	.sectionflags	@"SHF_NOTE_NV_TKINFO"
	.tkinfo
        /*0018*/ 	.word	0x00000002
        /*0030*/ 	.string	""
        /*0030*/ 	.string	"ptxas"
        /*0030*/ 	.string	"Cuda compilation tools, release 13.0, V13.0.88"
        /*0030*/ 	.string	"Build cuda_13.0.r13.0/compiler.36424714_0"
        /*0030*/ 	.string	"-arch sm_90a -m 64 "



//--------------------- .note.nv.cuinfo           --------------------------
	.section	.note.nv.cuinfo,"",@"SHT_NOTE"
	.sectionflags	@"SHF_NOTE_NV_CUINFO"
        /*0018*/ 	.short	0x0002
        /*001a*/ 	.short	0x005a
        /*001c*/ 	.short	0x0082
	.zero		2


//--------------------- .nv.info                  --------------------------
	.section	.nv.info,"",@"SHT_CUDA_INFO"
	.align	4


	//----- nvinfo : EIATTR_REGCOUNT
	.align		4
        /*0000*/ 	.byte	0x04, 0x2f
        /*0002*/ 	.short	(.L_15 - .L_14)
	.align		4
.L_14:
        /*0004*/ 	.word	index@(_ZN7cutlass13device_kernelINS_4gemm6kernel13GemmUniversalIN4cute5tupleIJiiiiEEENS1_10collective13CollectiveMmaINS1_34MainloopSm90TmaGmmaWarpSpecializedILi3ENS5_IJNS4_1CILi1EEESB_SB_EEENS1_35KernelTmaWarpSpecializedCooperativeEEENS5_IJNSA_ILi256EEESF_NSA_ILi32EEEEEENS_10bfloat16_tENS5_IJlSB_lEEESI_SJ_NS4_8TiledMMAINS4_8MMA_AtomIJNS4_4SM904GMMA28MMA_64x256x16_F32BF16BF16_SSILNSN_5MajorE0ELSP_0ELNSN_7ScaleInE1ELSQ_1EEEEEENS4_6LayoutINS5_IJNSA_ILi2EEESB_SB_EEENS5_IJSB_NSA_ILi0EEESW_EEEEENS5_IJNS4_10UnderscoreESZ_SZ_EEEEENS4_13SM90_TMA_LOADENS4_14ComposedLayoutINS4_7SwizzleILi2ELi4ELi3EEENS4_18smem_ptr_flag_bitsILi16EEENST_INS5_IJNSA_ILi8EEESG_EEENS5_IJSG_SB_EEEEEEEvNS4_8identityES12_S1C_vS1D_EENS_8epilogue10collective6detail29Sm90TmaWarpSpecializedAdapterINS1G_15DefaultEpilogueISI_SJ_SJ_NS1F_6thread17LinearCombinationISI_Li1EffLNS1K_9ScaleType4KindE0ELNS_15FloatRoundStyleE2ESI_EENS1_15EpilogueDefaultEEEEEvvEEEEvNT_6ParamsE)
        /*0008*/ 	.word	0x000000a8


	//----- nvinfo : EIATTR_FRAME_SIZE
	.align		4
.L_15:
        /*000c*/ 	.byte	0x04, 0x11
        /*000e*/ 	.short	(.L_17 - .L_16)
	.align		4
.L_16:
        /*0010*/ 	.word	index@(_ZN7cutlass13device_kernelINS_4gemm6kernel13GemmUniversalIN4cute5tupleIJiiiiEEENS1_10collective13CollectiveMmaINS1_34MainloopSm90TmaGmmaWarpSpecializedILi3ENS5_IJNS4_1CILi1EEESB_SB_EEENS1_35KernelTmaWarpSpecializedCooperativeEEENS5_IJNSA_ILi256EEESF_NSA_ILi32EEEEEENS_10bfloat16_tENS5_IJlSB_lEEESI_SJ_NS4_8TiledMMAINS4_8MMA_AtomIJNS4_4SM904GMMA28MMA_64x256x16_F32BF16BF16_SSILNSN_5MajorE0ELSP_0ELNSN_7ScaleInE1ELSQ_1EEEEEENS4_6LayoutINS5_IJNSA_ILi2EEESB_SB_EEENS5_IJSB_NSA_ILi0EEESW_EEEEENS5_IJNS4_10UnderscoreESZ_SZ_EEEEENS4_13SM90_TMA_LOADENS4_14ComposedLayoutINS4_7SwizzleILi2ELi4ELi3EEENS4_18smem_ptr_flag_bitsILi16EEENST_INS5_IJNSA_ILi8EEESG_EEENS5_IJSG_SB_EEEEEEEvNS4_8identityES12_S1C_vS1D_EENS_8epilogue10collective6detail29Sm90TmaWarpSpecializedAdapterINS1G_15DefaultEpilogueISI_SJ_SJ_NS1F_6thread17LinearCombinationISI_Li1EffLNS1K_9ScaleType4KindE0ELNS_15FloatRoundStyleE2ESI_EENS1_15EpilogueDefaultEEEEEvvEEEEvNT_6ParamsE)
        /*0014*/ 	.word	0x000004c0


	//----- nvinfo : EIATTR_MIN_STACK_SIZE
	.align		4
.L_17:
        /*0018*/ 	.byte	0x04, 0x12
        /*001a*/ 	.short	(.L_19 - .L_18)
	.align		4
.L_18:
        /*001c*/ 	.word	index@(_ZN7cutlass13device_kernelINS_4gemm6kernel13GemmUniversalIN4cute5tupleIJiiiiEEENS1_10collective13CollectiveMmaINS1_34MainloopSm90TmaGmmaWarpSpecializedILi3ENS5_IJNS4_1CILi1EEESB_SB_EEENS1_35KernelTmaWarpSpecializedCooperativeEEENS5_IJNSA_ILi256EEESF_NSA_ILi32EEEEEENS_10bfloat16_tENS5_IJlSB_lEEESI_SJ_NS4_8TiledMMAINS4_8MMA_AtomIJNS4_4SM904GMMA28MMA_64x256x16_F32BF16BF16_SSILNSN_5MajorE0ELSP_0ELNSN_7ScaleInE1ELSQ_1EEEEEENS4_6LayoutINS5_IJNSA_ILi2EEESB_SB_EEENS5_IJSB_NSA_ILi0EEESW_EEEEENS5_IJNS4_10UnderscoreESZ_SZ_EEEEENS4_13SM90_TMA_LOADENS4_14ComposedLayoutINS4_7SwizzleILi2ELi4ELi3EEENS4_18smem_ptr_flag_bitsILi16EEENST_INS5_IJNSA_ILi8EEESG_EEENS5_IJSG_SB_EEEEEEEvNS4_8identityES12_S1C_vS1D_EENS_8epilogue10collective6detail29Sm90TmaWarpSpecializedAdapterINS1G_15DefaultEpilogueISI_SJ_SJ_NS1F_6thread17LinearCombinationISI_Li1EffLNS1K_9ScaleType4KindE0ELNS_15FloatRoundStyleE2ESI_EENS1_15EpilogueDefaultEEEEEvvEEEEvNT_6ParamsE)
        /*0020*/ 	.word	0x000004c0
.L_19:


//--------------------- .nv.compat                --------------------------
	.section	.nv.compat,"",@"SHT_CUDA_COMPAT_INFO"
	.align	4
        /*0000*/ 	.byte	0x02, 0x09, 0x01, 0x00, 0x02, 0x02, 0x04, 0x00, 0x02, 0x05, 0x05, 0x00, 0x03, 0x07, 0x01, 0x01
        /*0010*/ 	.byte	0x02, 0x03, 0x01, 0x00, 0x02, 0x06, 0x01, 0x00, 0x04, 0x0b, 0x08, 0x00, 0x00, 0x00, 0x00, 0x00
        /*0020*/ 	.byte	0x00, 0x00, 0x00, 0x00


//--------------------- .nv.info._ZN7cutlass13device_kernelINS_4gemm6kernel13GemmUniversalIN4cute5tupleIJiiiiEEENS1_10collective13CollectiveMmaINS1_34MainloopSm90TmaGmmaWarpSpecializedILi3ENS5_IJNS4_1CILi1EEESB_SB_EEENS1_35KernelTmaWarpSpecializedCooperativeEEENS5_IJNSA_ILi256EEESF_NSA_ILi32EEEEEENS_10bfloat16_tENS5_IJlSB_lEEESI_SJ_NS4_8TiledMMAINS4_8MMA_AtomIJNS4_4SM904GMMA28MMA_64x256x16_F32BF16BF16_SSILNSN_5MajorE0ELSP_0ELNSN_7ScaleInE1ELSQ_1EEEEEENS4_6LayoutINS5_IJNSA_ILi2EEESB_SB_EEENS5_IJSB_NSA_ILi0EEESW_EEEEENS5_IJNS4_10UnderscoreESZ_SZ_EEEEENS4_13SM90_TMA_LOADENS4_14ComposedLayoutINS4_7SwizzleILi2ELi4ELi3EEENS4_18smem_ptr_flag_bitsILi16EEENST_INS5_IJNSA_ILi8EEESG_EEENS5_IJSG_SB_EEEEEEEvNS4_8identityES12_S1C_vS1D_EENS_8epilogue10collective6detail29Sm90TmaWarpSpecializedAdapterINS1G_15DefaultEpilogueISI_SJ_SJ_NS1F_6thread17LinearCombinationISI_Li1EffLNS1K_9ScaleType4KindE0ELNS_15FloatRoundStyleE2ESI_EENS1_15EpilogueDefaultEEEEEvvEEEEvNT_6ParamsE --------------------------
	.section	.nv.info._ZN7cutlass13device_kernelINS_4gemm6kernel13GemmUniversalIN4cute5tupleIJiiiiEEENS1_10collective13CollectiveMmaINS1_34MainloopSm90TmaGmmaWarpSpecializedILi3ENS5_IJNS4_1CILi1EEESB_SB_EEENS1_35KernelTmaWarpSpecializedCooperativeEEENS5_IJNSA_ILi256EEESF_NSA_ILi32EEEEEENS_10bfloat16_tENS5_IJlSB_lEEESI_SJ_NS4_8TiledMMAINS4_8MMA_AtomIJNS4_4SM904GMMA28MMA_64x256x16_F32BF16BF16_SSILNSN_5MajorE0ELSP_0ELNSN_7ScaleInE1ELSQ_1EEEEEENS4_6LayoutINS5_IJNSA_ILi2EEESB_SB_EEENS5_IJSB_NSA_ILi0EEESW_EEEEENS5_IJNS4_10UnderscoreESZ_SZ_EEEEENS4_13SM90_TMA_LOADENS4_14ComposedLayoutINS4_7SwizzleILi2ELi4ELi3EEENS4_18smem_ptr_flag_bitsILi16EEENST_INS5_IJNSA_ILi8EEESG_EEENS5_IJSG_SB_EEEEEEEvNS4_8identityES12_S1C_vS1D_EENS_8epilogue10collective6detail29Sm90TmaWarpSpecializedAdapterINS1G_15DefaultEpilogueISI_SJ_SJ_NS1F_6thread17LinearCombinationISI_Li1EffLNS1K_9ScaleType4KindE0ELNS_15FloatRoundStyleE2ESI_EENS1_15EpilogueDefaultEEEEEvvEEEEvNT_6ParamsE,"",@"SHT_CUDA_INFO"
	.sectionflags	@""
	.align	4


	//----- nvinfo : EIATTR_CUDA_API_VERSION
	.align		4
        /*0000*/ 	.byte	0x04, 0x37
        /*0002*/ 	.short	(.L_21 - .L_20)
.L_20:
        /*0004*/ 	.word	0x00000082


	//----- nvinfo : EIATTR_KPARAM_INFO
	.align		4
.L_21:
        /*0008*/ 	.byte	0x04, 0x17
        /*000a*/ 	.short	(.L_23 - .L_22)
.L_22:
        /*000c*/ 	.word	0x00000000
        /*0010*/ 	.short	0x0000
        /*0012*/ 	.short	0x0070
        /*0014*/ 	.byte	0x00, 0xf0, 0x01, 0x10


	//----- nvinfo : EIATTR_SPARSE_MMA_MASK
	.align		4
.L_23:
        /*0018*/ 	.byte	0x03, 0x50
        /*001a*/ 	.short	0x0000


	//----- nvinfo : EIATTR_MAXREG_COUNT
	.align		4
        /*001c*/ 	.byte	0x03, 0x1b
        /*001e*/ 	.short	0x00a8


	//----- nvinfo : EIATTR_NUM_BARRIERS
	.align		4
        /*0020*/ 	.byte	0x02, 0x4c
        /*0022*/ 	.byte	0x01
	.zero		1


	//----- nvinfo : EIATTR_EXTERNS
	.align		4
        /*0024*/ 	.byte	0x04, 0x0f
        /*0026*/ 	.short	(.L_25 - .L_24)


	//   ....[0]....
	.align		4
.L_24:
        /*0028*/ 	.word	index@(__assertfail)


	//----- nvinfo : EIATTR_ANNOTATIONS
	.align		4
.L_25:
        /*002c*/ 	.byte	0x04, 0x55
        /*002e*/ 	.short	(.L_27 - .L_26)


	//   ....[0]....
.L_26:
        /*0030*/ 	.word	0x00000001
        /*0034*/ 	.byte	0x80, 0x06, 0x00, 0x00, 0x01, 0x00, 0x00, 0x00, 0x90, 0x06, 0x00, 0x00, 0x01, 0x00, 0x00, 0x00
        /* <DEDUP_REMOVED lines=377> */
        /*17d4*/ 	.byte	0xf0, 0x6c, 0x01, 0x00


	//----- nvinfo : EIATTR_MERCURY_ISA_VERSION
	.align		4
.L_27:
        /*17d8*/ 	.byte	0x03, 0x5f
        /*17da*/ 	.short	0x0101


	//----- nvinfo : EIATTR_INT_WARP_WIDE_INSTR_OFFSETS
	.align		4
        /*17dc*/ 	.byte	0x04, 0x31
        /*17de*/ 	.short	(.L_29 - .L_28)


	//   ....[0]....
.L_28:
        /*17e0*/ 	.word	0x000004e0


	//   ....[1]....
        /*17e4*/ 	.word	0x000004f0


	//   ....[2]....
        /*17e8*/ 	.word	0x00000580


	//----- nvinfo : EIATTR_COOP_GROUP_MASK_REGIDS
	.align		4
.L_29:
        /*17ec*/ 	.byte	0x04, 0x29
        /*17ee*/ 	.short	(.L_31 - .L_30)


	//   ....[0]....
.L_30:
        /*17f0*/ 	.word	0xffffffff


	//   ....[1]....
        /*17f4*/ 	.word	0xffffffff


	//   ....[2]....
        /*17f8*/ 	.word	0xffffffff


	//   ....[3]....
        /*17fc*/ 	.word	0xffffffff


	//   ....[4]....
        /*1800*/ 	.word	0xffffffff


	//----- nvinfo : EIATTR_COOP_GROUP_INSTR_OFFSETS
	.align		4
.L_31:
        /*1804*/ 	.byte	0x04, 0x28
        /*1806*/ 	.short	(.L_33 - .L_32)


	//   ....[0]....
.L_32:
        /*1808*/ 	.word	0x00000070


	//   ....[1]....
        /*180c*/ 	.word	0x00000080


	//   ....[2]....
        /*1810*/ 	.word	0x000001a0


	//   ....[3]....
        /*1814*/ 	.word	0x00000390


	//   ....[4]....
        /*1818*/ 	.word	0x00001150


	//----- nvinfo : EIATTR_REG_RECONFIG
	.align		4
.L_33:
        /*181c*/ 	.byte	0x01, 0x54
	.zero		2


	//----- nvinfo : EIATTR_SYSCALL_OFFSETS
	.align		4
        /*1820*/ 	.byte	0x04, 0x46
        /*1822*/ 	.short	(.L_35 - .L_34)


	//   ....[0]....
.L_34:
        /*1824*/ 	.word	0x00001300


	//----- nvinfo : EIATTR_MBARRIER_INSTR_OFFSETS
	.align		4
.L_35:
        /*1828*/ 	.byte	0x04, 0x39
        /*182a*/ 	.short	(.L_37 - .L_36)


	//   ....[0]....
.L_36:
        /*182c*/ 	.word	0x00000320
        /*1830*/ 	.word	0x000000ff
        /*1834*/ 	.word	0x00000000
        /*1838*/ 	.short	0x0100
        /*183a*/ 	.byte	0x08
	.zero		1


	//   ....[1]....
        /*183c*/ 	.word	0x00000330
        /*1840*/ 	.word	0x000000ff
        /*1844*/ 	.word	0x00000018
        /*1848*/ 	.short	0x0100
        /*184a*/ 	.byte	0x08
	.zero		1


	//   ....[2]....
        /*184c*/ 	.word	0x00000340
        /*1850*/ 	.word	0x000000ff
        /*1854*/ 	.word	0x00000008
        /*1858*/ 	.short	0x0100
        /*185a*/ 	.byte	0x08
	.zero		1


	//   ....[3]....
        /*185c*/ 	.word	0x00000350
        /*1860*/ 	.word	0x000000ff
        /*1864*/ 	.word	0x00000020
        /*1868*/ 	.short	0x0100
        /*186a*/ 	.byte	0x08
	.zero		1


	//   ....[4]....
        /*186c*/ 	.word	0x00000360
        /*1870*/ 	.word	0x000000ff
        /*1874*/ 	.word	0x00000010
        /*1878*/ 	.short	0x0100
        /*187a*/ 	.byte	0x08
	.zero		1


	//   ....[5]....
        /*187c*/ 	.word	0x00000370
        /*1880*/ 	.word	0x000000ff
        /*1884*/ 	.word	0x00000028
        /*1888*/ 	.short	0x0100
        /*188a*/ 	.byte	0x08
	.zero		1


	//   ....[6]....
        /*188c*/ 	.word	0x00000600
        /*1890*/ 	.word	0x000000ff
        /*1894*/ 	.word	0x00000040
        /*1898*/ 	.short	0x0100
        /*189a*/ 	.byte	0x10
	.zero		1


	//   ....[7]....
        /*189c*/ 	.word	0x000006a0
        /*18a0*/ 	.word	0x000000ff
        /*18a4*/ 	.word	0x00000048
        /*18a8*/ 	.short	0x0100
        /*18aa*/ 	.byte	0x10
	.zero		1


	//   ....[8]....
        /*18ac*/ 	.word	0x000013a0
        /*18b0*/ 	.word	0x00000003
        /*18b4*/ 	.word	0x00000000
        /*18b8*/ 	.short	0x010a
        /*18ba*/ 	.byte	0x3f
	.zero		1


	//   ....[9]....
        /*18bc*/ 	.word	0x000013e0
        /*18c0*/ 	.word	0x00000003
        /*18c4*/ 	.word	0x00000000
        /*18c8*/ 	.short	0x010a
        /*18ca*/ 	.byte	0x3f
	.zero		1


	//   ....[10]....
        /*18cc*/ 	.word	0x00002980
        /*18d0*/ 	.word	0x000000ff
        /*18d4*/ 	.word	0x00000000
        /*18d8*/ 	.short	0x010a
        /*18da*/ 	.byte	0x04
	.zero		1


	//   ....[11]....
        /*18dc*/ 	.word	0x000029c0
        /*18e0*/ 	.word	0x000000ff
        /*18e4*/ 	.word	0x00000000
        /*18e8*/ 	.short	0x010a
        /*18ea*/ 	.byte	0x04
	.zero		1


	//   ....[12]....
        /*18ec*/ 	.word	0x00004a00
        /*18f0*/ 	.word	0x000000ff
        /*18f4*/ 	.word	0x00000000
        /*18f8*/ 	.short	0x0101
        /*18fa*/ 	.byte	0x04
	.zero		1


	//   ....[13]....
        /*18fc*/ 	.word	0x00004c10
        /*1900*/ 	.word	0x000000ff
        /*1904*/ 	.word	0x00000000
        /*1908*/ 	.short	0x0101
        /*190a*/ 	.byte	0x06
	.zero		1


	//   ....[14]....
        /*190c*/ 	.word	0x000168a0
        /*1910*/ 	.word	0x0000000a
        /*1914*/ 	.word	0x00000018
        /*1918*/ 	.short	0x010a
        /*191a*/ 	.byte	0x3f
	.zero		1


	//   ....[15]....
        /*191c*/ 	.word	0x00016bf0
        /*1920*/ 	.word	0x00000002
        /*1924*/ 	.word	0x00000048
        /*1928*/ 	.short	0x0101
        /*192a*/ 	.byte	0x3f
	.zero		1


	//   ....[16]....
        /*192c*/ 	.word	0x000173f0
        /*1930*/ 	.word	0x00000005
        /*1934*/ 	.word	0x00000000
        /*1938*/ 	.short	0x010a
        /*193a*/ 	.byte	0x3f
	.zero		1


	//   ....[17]....
        /*193c*/ 	.word	0x00017480
        /*1940*/ 	.word	0x00000007
        /*1944*/ 	.word	0x00000000
        /*1948*/ 	.short	0x010a
        /*194a*/ 	.byte	0x3f
	.zero		1


	//   ....[18]....
        /*194c*/ 	.word	0x00017510
        /*1950*/ 	.word	0x00000003
        /*1954*/ 	.word	0x00000000
        /*1958*/ 	.short	0x010a
        /*195a*/ 	.byte	0x3f
	.zero		1


	//   ....[19]....
        /*195c*/ 	.word	0x00017570
        /*1960*/ 	.word	0x00000003
        /*1964*/ 	.word	0x00000000
        /*1968*/ 	.short	0x010a
        /*196a*/ 	.byte	0x3f
	.zero		1


	//   ....[20]....
        /*196c*/ 	.word	0x000175d0
        /*1970*/ 	.word	0x00000005
        /*1974*/ 	.word	0x00000000
        /*1978*/ 	.short	0x010a
        /*197a*/ 	.byte	0x3f
	.zero		1


	//   ....[21]....
        /*197c*/ 	.word	0x000176a0
        /*1980*/ 	.word	0x0000000a
        /*1984*/ 	.word	0x00000018
        /*1988*/ 	.short	0x010a
        /*198a*/ 	.byte	0x3f
	.zero		1


	//   ....[22]....
        /*198c*/ 	.word	0x00017770
        /*1990*/ 	.word	0x00000005
        /*1994*/ 	.word	0x00000000
        /*1998*/ 	.short	0x010a
        /*199a*/ 	.byte	0x3f
	.zero		1


	//   ....[23]....
        /*199c*/ 	.word	0x000177c0
        /*19a0*/ 	.word	0x00000007
        /*19a4*/ 	.word	0x00000000
        /*19a8*/ 	.short	0x010a
        /*19aa*/ 	.byte	0x3f
	.zero		1


	//----- nvinfo : EIATTR_NUM_MBARRIERS
	.align		4
.L_37:
        /*19ac*/ 	.byte	0x03, 0x38
        /*19ae*/ 	.short	0x0008


	//----- nvinfo : EIATTR_EXIT_INSTR_OFFSETS
	.align		4
        /*19b0*/ 	.byte	0x04, 0x1c
        /*19b2*/ 	.short	(.L_39 - .L_38)


	//   ....[0]....
.L_38:
        /*19b4*/ 	.word	0x00000700


	//   ....[1]....
        /*19b8*/ 	.word	0x00001070


	//   ....[2]....
        /*19bc*/ 	.word	0x00015e20


	//   ....[3]....
        /*19c0*/ 	.word	0x00016530


	//   ....[4]....
        /*19c4*/ 	.word	0x00017560


	//----- nvinfo : EIATTR_MAX_THREADS
	.align		4
.L_39:
        /*19c8*/ 	.byte	0x04, 0x05
        /*19ca*/ 	.short	(.L_41 - .L_40)
.L_40:
        /*19cc*/ 	.word	0x00000180
        /*19d0*/ 	.word	0x00000001
        /*19d4*/ 	.word	0x00000001


	//----- nvinfo : EIATTR_CRS_STACK_SIZE
	.align		4
.L_41:
        /*19d8*/ 	.byte	0x04, 0x1e
        /*19da*/ 	.short	(.L_43 - .L_42)
.L_42:
        /*19dc*/ 	.word	0x00000000


	//----- nvinfo : EIATTR_CBANK_PARAM_SIZE
	.align		4
.L_43:
        /*19e0*/ 	.byte	0x03, 0x19
        /*19e2*/ 	.short	0x0470


	//----- nvinfo : EIATTR_PARAM_CBANK
	.align		4
        /*19e4*/ 	.byte	0x04, 0x0a
        /*19e6*/ 	.short	(.L_45 - .L_44)
	.align		4
.L_44:
        /*19e8*/ 	.word	index@(.nv.constant0._ZN7cutlass13device_kernelINS_4gemm6kernel13GemmUniversalIN4cute5tupleIJiiiiEEENS1_10collective13CollectiveMmaINS1_34MainloopSm90TmaGmmaWarpSpecializedILi3ENS5_IJNS4_1CILi1EEESB_SB_EEENS1_35KernelTmaWarpSpecializedCooperativeEEENS5_IJNSA_ILi256EEESF_NSA_ILi32EEEEEENS_10bfloat16_tENS5_IJlSB_lEEESI_SJ_NS4_8TiledMMAINS4_8MMA_AtomIJNS4_4SM904GMMA28MMA_64x256x16_F32BF16BF16_SSILNSN_5MajorE0ELSP_0ELNSN_7ScaleInE1ELSQ_1EEEEEENS4_6LayoutINS5_IJNSA_ILi2EEESB_SB_EEENS5_IJSB_NSA_ILi0EEESW_EEEEENS5_IJNS4_10UnderscoreESZ_SZ_EEEEENS4_13SM90_TMA_LOADENS4_14ComposedLayoutINS4_7SwizzleILi2ELi4ELi3EEENS4_18smem_ptr_flag_bitsILi16EEENST_INS5_IJNSA_ILi8EEESG_EEENS5_IJSG_SB_EEEEEEEvNS4_8identityES12_S1C_vS1D_EENS_8epilogue10collective6detail29Sm90TmaWarpSpecializedAdapterINS1G_15DefaultEpilogueISI_SJ_SJ_NS1F_6thread17LinearCombinationISI_Li1EffLNS1K_9ScaleType4KindE0ELNS_15FloatRoundStyleE2ESI_EENS1_15EpilogueDefaultEEEEEvvEEEEvNT_6ParamsE)
        /*19ec*/ 	.short	0x0210
        /*19ee*/ 	.short	0x0470


	//----- nvinfo : EIATTR_SW_WAR
	.align		4
.L_45:
        /*19f0*/ 	.byte	0x04, 0x36
        /*19f2*/ 	.short	(.L_47 - .L_46)
.L_46:
        /*19f4*/ 	.word	0x00000008
.L_47:


//--------------------- .nv.callgraph             --------------------------
	.section	.nv.callgraph,"",@"SHT_CUDA_CALLGRAPH"
	.align	4
	.sectionentsize	8
	.align		4
        /*0000*/ 	.word	0x00000000
	.align		4
        /*0004*/ 	.word	0xffffffff
	.align		4
        /*0008*/ 	.word	index@(_ZN7cutlass13device_kernelINS_4gemm6kernel13GemmUniversalIN4cute5tupleIJiiiiEEENS1_10collective13CollectiveMmaINS1_34MainloopSm90TmaGmmaWarpSpecializedILi3ENS5_IJNS4_1CILi1EEESB_SB_EEENS1_35KernelTmaWarpSpecializedCooperativeEEENS5_IJNSA_ILi256EEESF_NSA_ILi32EEEEEENS_10bfloat16_tENS5_IJlSB_lEEESI_SJ_NS4_8TiledMMAINS4_8MMA_AtomIJNS4_4SM904GMMA28MMA_64x256x16_F32BF16BF16_SSILNSN_5MajorE0ELSP_0ELNSN_7ScaleInE1ELSQ_1EEEEEENS4_6LayoutINS5_IJNSA_ILi2EEESB_SB_EEENS5_IJSB_NSA_ILi0EEESW_EEEEENS5_IJNS4_10UnderscoreESZ_SZ_EEEEENS4_13SM90_TMA_LOADENS4_14ComposedLayoutINS4_7SwizzleILi2ELi4ELi3EEENS4_18smem_ptr_flag_bitsILi16EEENST_INS5_IJNSA_ILi8EEESG_EEENS5_IJSG_SB_EEEEEEEvNS4_8identityES12_S1C_vS1D_EENS_8epilogue10collective6detail29Sm90TmaWarpSpecializedAdapterINS1G_15DefaultEpilogueISI_SJ_SJ_NS1F_6thread17LinearCombinationISI_Li1EffLNS1K_9ScaleType4KindE0ELNS_15FloatRoundStyleE2ESI_EENS1_15EpilogueDefaultEEEEEvvEEEEvNT_6ParamsE)
	.align		4
        /*000c*/ 	.word	index@(__assertfail)
	.align		4
        /*0010*/ 	.word	0x00000000
	.align		4
        /*0014*/ 	.word	0xfffffffe
	.align		4
        /*0018*/ 	.word	0x00000000
	.align		4
        /*001c*/ 	.word	0xfffffffd
	.align		4
        /*0020*/ 	.word	0x00000000
	.align		4
        /*0024*/ 	.word	0xfffffffc


//--------------------- .nv.constant4             --------------------------
	.section	.nv.constant4,"a",@progbits
	.align	8
	.align		8
.nv.constant4:
        /*0000*/ 	.dword	__assertfail
	.align		8
        /*0008*/ 	.dword	__unnamed_1
	.align		8
        /*0010*/ 	.dword	_ZN39_INTERNAL_f1dd3dee_4_k_cu_5323502e_28814cuda3std3__45__cpo5beginE
	.align		8
        /*0018*/ 	.dword	_ZN39_INTERNAL_f1dd3dee_4_k_cu_5323502e_28814cuda3std3__45__cpo3endE
	.align		8
        /*0020*/ 	.dword	_ZN39_INTERNAL_f1dd3dee_4_k_cu_5323502e_28814cuda3std3__45__cpo6cbeginE
	.align		8
        /*0028*/ 	.dword	_ZN39_INTERNAL_f1dd3dee_4_k_cu_5323502e_28814cuda3std3__45__cpo4cendE
	.align		8
        /*0030*/ 	.dword	_ZN39_INTERNAL_f1dd3dee_4_k_cu_5323502e_28814cuda3std3__441_GLOBAL__N__f1dd3dee_4_k_cu_5323502e_28816ignoreE
	.align		8
        /*0038*/ 	.dword	_ZN39_INTERNAL_f1dd3dee_4_k_cu_5323502e_28814cuda3std3__419piecewise_constructE
	.align		8
        /*0040*/ 	.dword	_ZN39_INTERNAL_f1dd3dee_4_k_cu_5323502e_28814cuda3std3__48in_placeE
	.align		8
        /*0048*/ 	.dword	_ZN39_INTERNAL_f1dd3dee_4_k_cu_5323502e_28814cuda3std6ranges3__45__cpo4swapE
	.align		8
        /*0050*/ 	.dword	_ZN39_INTERNAL_f1dd3dee_4_k_cu_5323502e_28814cuda3std6ranges3__45__cpo9iter_moveE
	.align		8
        /*0058*/ 	.dword	_ZN39_INTERNAL_f1dd3dee_4_k_cu_5323502e_28814cute7productE
	.align		8
        /*0060*/ 	.dword	_ZN39_INTERNAL_f1dd3dee_4_k_cu_5323502e_28814cute1_E
	.align		8
        /*0068*/ 	.dword	$str$22
	.align		8
        /*0070*/ 	.dword	$str$23


//--------------------- .text._ZN7cutlass13device_kernelINS_4gemm6kernel13GemmUniversalIN4cute5tupleIJiiiiEEENS1_10collective13CollectiveMmaINS1_34MainloopSm90TmaGmmaWarpSpecializedILi3ENS5_IJNS4_1CILi1EEESB_SB_EEENS1_35KernelTmaWarpSpecializedCooperativeEEENS5_IJNSA_ILi256EEESF_NSA_ILi32EEEEEENS_10bfloat16_tENS5_IJlSB_lEEESI_SJ_NS4_8TiledMMAINS4_8MMA_AtomIJNS4_4SM904GMMA28MMA_64x256x16_F32BF16BF16_SSILNSN_5MajorE0ELSP_0ELNSN_7ScaleInE1ELSQ_1EEEEEENS4_6LayoutINS5_IJNSA_ILi2EEESB_SB_EEENS5_IJSB_NSA_ILi0EEESW_EEEEENS5_IJNS4_10UnderscoreESZ_SZ_EEEEENS4_13SM90_TMA_LOADENS4_14ComposedLayoutINS4_7SwizzleILi2ELi4ELi3EEENS4_18smem_ptr_flag_bitsILi16EEENST_INS5_IJNSA_ILi8EEESG_EEENS5_IJSG_SB_EEEEEEEvNS4_8identityES12_S1C_vS1D_EENS_8epilogue10collective6detail29Sm90TmaWarpSpecializedAdapterINS1G_15DefaultEpilogueISI_SJ_SJ_NS1F_6thread17LinearCombinationISI_Li1EffLNS1K_9ScaleType4KindE0ELNS_15FloatRoundStyleE2ESI_EENS1_15EpilogueDefaultEEEEEvvEEEEvNT_6ParamsE --------------------------
	.section	.text._ZN7cutlass13device_kernelINS_4gemm6kernel13GemmUniversalIN4cute5tupleIJiiiiEEENS1_10collective13CollectiveMmaINS1_34MainloopSm90TmaGmmaWarpSpecializedILi3ENS5_IJNS4_1CILi1EEESB_SB_EEENS1_35KernelTmaWarpSpecializedCooperativeEEENS5_IJNSA_ILi256EEESF_NSA_ILi32EEEEEENS_10bfloat16_tENS5_IJlSB_lEEESI_SJ_NS4_8TiledMMAINS4_8MMA_AtomIJNS4_4SM904GMMA28MMA_64x256x16_F32BF16BF16_SSILNSN_5MajorE0ELSP_0ELNSN_7ScaleInE1ELSQ_1EEEEEENS4_6LayoutINS5_IJNSA_ILi2EEESB_SB_EEENS5_IJSB_NSA_ILi0EEESW_EEEEENS5_IJNS4_10UnderscoreESZ_SZ_EEEEENS4_13SM90_TMA_LOADENS4_14ComposedLayoutINS4_7SwizzleILi2ELi4ELi3EEENS4_18smem_ptr_flag_bitsILi16EEENST_INS5_IJNSA_ILi8EEESG_EEENS5_IJSG_SB_EEEEEEEvNS4_8identityES12_S1C_vS1D_EENS_8epilogue10collective6detail29Sm90TmaWarpSpecializedAdapterINS1G_15DefaultEpilogueISI_SJ_SJ_NS1F_6thread17LinearCombinationISI_Li1EffLNS1K_9ScaleType4KindE0ELNS_15FloatRoundStyleE2ESI_EENS1_15EpilogueDefaultEEEEEvvEEEEvNT_6ParamsE,"ax",@progbits
	.align	128
.text._ZN7cutlass13device_kernelINS_4gemm6kernel13GemmUniversalIN4cute5tupleIJiiiiEEENS1_10collective13CollectiveMmaINS1_34MainloopSm90TmaGmmaWarpSpecializedILi3ENS5_IJNS4_1CILi1EEESB_SB_EEENS1_35KernelTmaWarpSpecializedCooperativeEEENS5_IJNSA_ILi256EEESF_NSA_ILi32EEEEEENS_10bfloat16_tENS5_IJlSB_lEEESI_SJ_NS4_8TiledMMAINS4_8MMA_AtomIJNS4_4SM904GMMA28MMA_64x256x16_F32BF16BF16_SSILNSN_5MajorE0ELSP_0ELNSN_7ScaleInE1ELSQ_1EEEEEENS4_6LayoutINS5_IJNSA_ILi2EEESB_SB_EEENS5_IJSB_NSA_ILi0EEESW_EEEEENS5_IJNS4_10UnderscoreESZ_SZ_EEEEENS4_13SM90_TMA_LOADENS4_14ComposedLayoutINS4_7SwizzleILi2ELi4ELi3EEENS4_18smem_ptr_flag_bitsILi16EEENST_INS5_IJNSA_ILi8EEESG_EEENS5_IJSG_SB_EEEEEEEvNS4_8identityES12_S1C_vS1D_EENS_8epilogue10collective6detail29Sm90TmaWarpSpecializedAdapterINS1G_15DefaultEpilogueISI_SJ_SJ_NS1F_6thread17LinearCombinationISI_Li1EffLNS1K_9ScaleType4KindE0ELNS_15FloatRoundStyleE2ESI_EENS1_15EpilogueDefaultEEEEEvvEEEEvNT_6ParamsE:
        .type           _ZN7cutlass13device_kernelINS_4gemm6kernel13GemmUniversalIN4cute5tupleIJiiiiEEENS1_10collective13CollectiveMmaINS1_34MainloopSm90TmaGmmaWarpSpecializedILi3ENS5_IJNS4_1CILi1EEESB_SB_EEENS1_35KernelTmaWarpSpecializedCooperativeEEENS5_IJNSA_ILi256EEESF_NSA_ILi32EEEEEENS_10bfloat16_tENS5_IJlSB_lEEESI_SJ_NS4_8TiledMMAINS4_8MMA_AtomIJNS4_4SM904GMMA28MMA_64x256x16_F32BF16BF16_SSILNSN_5MajorE0ELSP_0ELNSN_7ScaleInE1ELSQ_1EEEEEENS4_6LayoutINS5_IJNSA_ILi2EEESB_SB_EEENS5_IJSB_NSA_ILi0EEESW_EEEEENS5_IJNS4_10UnderscoreESZ_SZ_EEEEENS4_13SM90_TMA_LOADENS4_14ComposedLayoutINS4_7SwizzleILi2ELi4ELi3EEENS4_18smem_ptr_flag_bitsILi16EEENST_INS5_IJNSA_ILi8EEESG_EEENS5_IJSG_SB_EEEEEEEvNS4_8identityES12_S1C_vS1D_EENS_8epilogue10collective6detail29Sm90TmaWarpSpecializedAdapterINS1G_15DefaultEpilogueISI_SJ_SJ_NS1F_6thread17LinearCombinationISI_Li1EffLNS1K_9ScaleType4KindE0ELNS_15FloatRoundStyleE2ESI_EENS1_15EpilogueDefaultEEEEEvvEEEEvNT_6ParamsE,@function
        .size           _ZN7cutlass13device_kernelINS_4gemm6kernel13GemmUniversalIN4cute5tupleIJiiiiEEENS1_10collective13CollectiveMmaINS1_34MainloopSm90TmaGmmaWarpSpecializedILi3ENS5_IJNS4_1CILi1EEESB_SB_EEENS1_35KernelTmaWarpSpecializedCooperativeEEENS5_IJNSA_ILi256EEESF_NSA_ILi32EEEEEENS_10bfloat16_tENS5_IJlSB_lEEESI_SJ_NS4_8TiledMMAINS4_8MMA_AtomIJNS4_4SM904GMMA28MMA_64x256x16_F32BF16BF16_SSILNSN_5MajorE0ELSP_0ELNSN_7ScaleInE1ELSQ_1EEEEEENS4_6LayoutINS5_IJNSA_ILi2EEESB_SB_EEENS5_IJSB_NSA_ILi0EEESW_EEEEENS5_IJNS4_10UnderscoreESZ_SZ_EEEEENS4_13SM90_TMA_LOADENS4_14ComposedLayoutINS4_7SwizzleILi2ELi4ELi3EEENS4_18smem_ptr_flag_bitsILi16EEENST_INS5_IJNSA_ILi8EEESG_EEENS5_IJSG_SB_EEEEEEEvNS4_8identityES12_S1C_vS1D_EENS_8epilogue10collective6detail29Sm90TmaWarpSpecializedAdapterINS1G_15DefaultEpilogueISI_SJ_SJ_NS1F_6thread17LinearCombinationISI_Li1EffLNS1K_9ScaleType4KindE0ELNS_15FloatRoundStyleE2ESI_EENS1_15EpilogueDefaultEEEEEvvEEEEvNT_6ParamsE,(.L_x_574 - _ZN7cutlass13device_kernelINS_4gemm6kernel13GemmUniversalIN4cute5tupleIJiiiiEEENS1_10collective13CollectiveMmaINS1_34MainloopSm90TmaGmmaWarpSpecializedILi3ENS5_IJNS4_1CILi1EEESB_SB_EEENS1_35KernelTmaWarpSpecializedCooperativeEEENS5_IJNSA_ILi256EEESF_NSA_ILi32EEEEEENS_10bfloat16_tENS5_IJlSB_lEEESI_SJ_NS4_8TiledMMAINS4_8MMA_AtomIJNS4_4SM904GMMA28MMA_64x256x16_F32BF16BF16_SSILNSN_5MajorE0ELSP_0ELNSN_7ScaleInE1ELSQ_1EEEEEENS4_6LayoutINS5_IJNSA_ILi2EEESB_SB_EEENS5_IJSB_NSA_ILi0EEESW_EEEEENS5_IJNS4_10UnderscoreESZ_SZ_EEEEENS4_13SM90_TMA_LOADENS4_14ComposedLayoutINS4_7SwizzleILi2ELi4ELi3EEENS4_18smem_ptr_flag_bitsILi16EEENST_INS5_IJNSA_ILi8EEESG_EEENS5_IJSG_SB_EEEEEEEvNS4_8identityES12_S1C_vS1D_EENS_8epilogue10collective6detail29Sm90TmaWarpSpecializedAdapterINS1G_15DefaultEpilogueISI_SJ_SJ_NS1F_6thread17LinearCombinationISI_Li1EffLNS1K_9ScaleType4KindE0ELNS_15FloatRoundStyleE2ESI_EENS1_15EpilogueDefaultEEEEEvvEEEEvNT_6ParamsE)
        .other          _ZN7cutlass13device_kernelINS_4gemm6kernel13GemmUniversalIN4cute5tupleIJiiiiEEENS1_10collective13CollectiveMmaINS1_34MainloopSm90TmaGmmaWarpSpecializedILi3ENS5_IJNS4_1CILi1EEESB_SB_EEENS1_35KernelTmaWarpSpecializedCooperativeEEENS5_IJNSA_ILi256EEESF_NSA_ILi32EEEEEENS_10bfloat16_tENS5_IJlSB_lEEESI_SJ_NS4_8TiledMMAINS4_8MMA_AtomIJNS4_4SM904GMMA28MMA_64x256x16_F32BF16BF16_SSILNSN_5MajorE0ELSP_0ELNSN_7ScaleInE1ELSQ_1EEEEEENS4_6LayoutINS5_IJNSA_ILi2EEESB_SB_EEENS5_IJSB_NSA_ILi0EEESW_EEEEENS5_IJNS4_10UnderscoreESZ_SZ_EEEEENS4_13SM90_TMA_LOADENS4_14ComposedLayoutINS4_7SwizzleILi2ELi4ELi3EEENS4_18smem_ptr_flag_bitsILi16EEENST_INS5_IJNSA_ILi8EEESG_EEENS5_IJSG_SB_EEEEEEEvNS4_8identityES12_S1C_vS1D_EENS_8epilogue10collective6detail29Sm90TmaWarpSpecializedAdapterINS1G_15DefaultEpilogueISI_SJ_SJ_NS1F_6thread17LinearCombinationISI_Li1EffLNS1K_9ScaleType4KindE0ELNS_15FloatRoundStyleE2ESI_EENS1_15EpilogueDefaultEEEEEvvEEEEvNT_6ParamsE,@"STO_CUDA_ENTRY STV_DEFAULT"
_ZN7cutlass13device_kernelINS_4gemm6kernel13GemmUniversalIN4cute5tupleIJiiiiEEENS1_10collective13CollectiveMmaINS1_34MainloopSm90TmaGmmaWarpSpecializedILi3ENS5_IJNS4_1CILi1EEESB_SB_EEENS1_35KernelTmaWarpSpecializedCooperativeEEENS5_IJNSA_ILi256EEESF_NSA_ILi32EEEEEENS_10bfloat16_tENS5_IJlSB_lEEESI_SJ_NS4_8TiledMMAINS4_8MMA_AtomIJNS4_4SM904GMMA28MMA_64x256x16_F32BF16BF16_SSILNSN_5MajorE0ELSP_0ELNSN_7ScaleInE1ELSQ_1EEEEEENS4_6LayoutINS5_IJNSA_ILi2EEESB_SB_EEENS5_IJSB_NSA_ILi0EEESW_EEEEENS5_IJNS4_10UnderscoreESZ_SZ_EEEEENS4_13SM90_TMA_LOADENS4_14ComposedLayoutINS4_7SwizzleILi2ELi4ELi3EEENS4_18smem_ptr_flag_bitsILi16EEENST_INS5_IJNSA_ILi8EEESG_EEENS5_IJSG_SB_EEEEEEEvNS4_8identityES12_S1C_vS1D_EENS_8epilogue10collective6detail29Sm90TmaWarpSpecializedAdapterINS1G_15DefaultEpilogueISI_SJ_SJ_NS1F_6thread17LinearCombinationISI_Li1EffLNS1K_9ScaleType4KindE0ELNS_15FloatRoundStyleE2ESI_EENS1_15EpilogueDefaultEEEEEvvEEEEvNT_6ParamsE:
[----:B------:R-:W0:Y:S02]  /*0000*/  LDC R1, c[0x0][0x28] ;  /* 0x00000a00ff017b82 */ /* 0x000e240000000800 */
[----:B0-----:R-:W-:Y:S01]  /*0010*/  VIADD R1, R1, 0xfffffb40 ;  /* 0xfffffb4001017836 */ /* 0x001fe20000000000 */
[----:B------:R-:W0:Y:S01]  /*0020*/  S2R R2, SR_TID.X ;  /* 0x0000000000027919 */ /* 0x000e220000002100 */
[----:B------:R-:W-:Y:S01]  /*0030*/  ELECT P0, URZ, PT ;  /* 0x00000000003f782f */ /* 0x000fe20003800000 */
[----:B------:R-:W-:Y:S01]  /*0040*/  BSSY B0, `(.L_x_0) ;  /* 0x0000015000007945 */ /* 0x000fe20003800000 */
[--C-:B0-----:R-:W-:Y:S02]  /*0050*/  SHF.R.U32.HI R0, RZ, 0x5, R2.reuse ;  /* 0x00000005ff007819 */ /* 0x101fe40000011602 */
[----:B------:R-:W-:-:S03]  /*0060*/  SHF.R.U32.HI R160, RZ, 0x7, R2 ;  /* 0x00000007ffa07819 */ /* 0x000fc60000011602 */
[----:B------:R-:W0:Y:S04]  /*0070*/  SHFL.IDX PT, R3, R0, RZ, 0x1f ;  /* 0x00001fff00037589 */ /* 0x000e2800000e0000 */
[----:B------:R-:W1:Y:S01]  /*0080*/  SHFL.IDX PT, R2, R160, RZ, 0x1f ;  /* 0x00001fffa0027589 */ /* 0x000e6200000e0000 */
[----:B0-----:R-:W-:Y:S02]  /*0090*/  R2UR UR10, R3 ;  /* 0x00000000030a72ca */ /* 0x001fe400000e0000 */
[----:B-1----:R-:W-:-:S11]  /*00a0*/  R2UR UR5, R2 ;  /* 0x00000000020572ca */ /* 0x002fd600000e0000 */
[----:B------:R-:W-:Y:S02]  /*00b0*/  USHF.R.S32.HI UR4, URZ, 0x1f, UR10 ;  /* 0x0000001f3f047899 */ /* 0x000fe4000801140a */
[----:B------:R-:W-:Y:S02]  /*00c0*/  ISETP.NE.OR P0, PT, RZ, UR10, !P0 ;  /* 0x0000000aff007c0c */ /* 0x000fe4000c705670 */
[----:B------:R-:W-:-:S04]  /*00d0*/  ULEA.HI UR4, UR4, UR10, URZ, 0x2 ;  /* 0x0000000a04047291 */ /* 0x000fc8000f8f103f */
[----:B------:R-:W-:-:S04]  /*00e0*/  ULOP3.LUT UR4, UR4, 0xfffffffc, URZ, 0xc0, !UPT ;  /* 0xfffffffc04047892 */ /* 0x000fc8000f8ec03f */
[----:B------:R-:W-:-:S03]  /*00f0*/  UIADD3 UR10, UR10, -UR4, URZ ;  /* 0x800000040a0a7290 */ /* 0x000fc6000fffe03f */
[----:B------:R-:W-:Y:S09]  /*0100*/  @P0 BRA `(.L_x_1) ;  /* 0x0000000000200947 */ /* 0x000ff20003800000 */
[----:B------:R-:W-:Y:S02]  /*0110*/  ULDC.64 UR6, c[0x0][0x198] ;  /* 0x0000660000067ab9 */ /* 0x000fe40000000a00 */
[----:B------:R-:W-:Y:S02]  /*0120*/  UIADD3 UR8, UP0, UR6, 0xf0, URZ ;  /* 0x000000f006087890 */ /* 0x000fe4000ff1e03f */
[----:B------:R-:W-:Y:S02]  /*0130*/  UIADD3 UR6, UP1, UR6, 0x1f0, URZ ;  /* 0x000001f006067890 */ /* 0x000fe4000ff3e03f */
[----:B------:R-:W-:Y:S02]  /*0140*/  UIADD3.X UR9, URZ, UR7, URZ, UP0, !UPT ;  /* 0x000000073f097290 */ /* 0x000fe400087fe43f */
[----:B------:R-:W-:-:S07]  /*0150*/  UIADD3.X UR7, URZ, UR7, URZ, UP1, !UPT ;  /* 0x000000073f077290 */ /* 0x000fce0008ffe43f */
[----:B------:R0:W-:Y:S02]  /*0160*/  UTMACCTL.PF [UR8] ;  /* 0x00000000080079b9 */ /* 0x0001e40008040000 */
[----:B------:R0:W-:Y:S02]  /*0170*/  UTMACCTL.PF [UR6] ;  /* 0x00000000060079b9 */ /* 0x0001e40008040000 */
[----:B0-----:R-:W-:Y:S01]  /*0180*/  NOP ;  /* 0x0000000000007918 */ /* 0x001fe20000000000 */
.L_x_1:
[----:B------:R-:W-:Y:S05]  /*0190*/  BSYNC B0 ;  /* 0x0000000000007941 */ /* 0x000fea0003800000 */
.L_x_0:
[----:B------:R-:W0:Y:S01]  /*01a0*/  SHFL.IDX PT, R2, R0, RZ, 0x1f ;  /* 0x00001fff00027589 */ /* 0x000e2200000e0000 */
[----:B------:R-:W-:Y:S01]  /*01b0*/  UISETP.NE.AND UP0, UPT, UR10, 0x3, UPT ;  /* 0x000000030a00788c */ /* 0x000fe2000bf05270 */
[----:B------:R-:W-:Y:S01]  /*01c0*/  ISETP.NE.AND P1, PT, RZ, UR5, PT ;  /* 0x00000005ff007c0c */ /* 0x000fe2000bf25270 */
[----:B------:R-:W-:Y:S02]  /*01d0*/  UIADD3 UR18, UR5, -0x1, URZ ;  /* 0xffffffff05127890 */ /* 0x000fe4000fffe03f */
[----:B------:R-:W-:Y:S02]  /*01e0*/  UISETP.EQ.OR UP0, UPT, UR10, URZ, !UP0 ;  /* 0x0000003f0a00728c */ /* 0x000fe4000c702670 */
[----:B------:R-:W-:Y:S02]  /*01f0*/  UISETP.GE.U32.AND UP1, UPT, UR18, 0x2, UPT ;  /* 0x000000021200788c */ /* 0x000fe4000bf26070 */
[----:B------:R-:W-:-:S04]  /*0200*/  UISETP.EQ.AND UP0, UPT, UR5, URZ, UP0 ;  /* 0x0000003f0500728c */ /* 0x000fc80008702270 */
[----:B------:R-:W-:-:S04]  /*0210*/  USEL UR40, URZ, 0x1, !UP0 ;  /* 0x000000013f287887 */ /* 0x000fc8000c000000 */
[----:B------:R-:W-:Y:S01]  /*0220*/  USEL UR40, UR40, 0x2, UP1 ;  /* 0x0000000228287887 */ /* 0x000fe20008800000 */
[----:B0-----:R-:W-:-:S13]  /*0230*/  ISETP.NE.AND P0, PT, R2, RZ, PT ;  /* 0x000000ff0200720c */ /* 0x001fda0003f05270 */
[----:B------:R-:W-:Y:S05]  /*0240*/  @P0 BRA `(.L_x_2) ;  /* 0x0000000000500947 */ /* 0x000fea0003800000 */
[----:B------:R-:W0:Y:S01]  /*0250*/  S2UR UR8, SR_CgaCtaId ;  /* 0x00000000000879c3 */ /* 0x000e220000008800 */
[----:B------:R-:W-:Y:S01]  /*0260*/  UMOV UR4, 0x400 ;  /* 0x0000040000047882 */ /* 0x000fe20000000000 */
[----:B------:R-:W-:Y:S01]  /*0270*/  UMOV UR5, 0x1 ;  /* 0x0000000100057882 */ /* 0x000fe20000000000 */
[----:B------:R-:W-:Y:S01]  /*0280*/  UMOV UR6, 0x100 ;  /* 0x0000010000067882 */ /* 0x000fe20000000000 */
[----:B------:R-:W-:Y:S01]  /*0290*/  ELECT P0, URZ, PT ;  /* 0x00000000003f782f */ /* 0x000fe20003800000 */
[----:B------:R-:W-:-:S04]  /*02a0*/  UIADD3 UR6, -UR6, 0x100000, URZ ;  /* 0x0010000006067890 */ /* 0x000fc8000fffe13f */
[----:B------:R-:W-:Y:S02]  /*02b0*/  USHF.L.U32 UR7, UR6, 0xb, URZ ;  /* 0x0000000b06077899 */ /* 0x000fe4000800063f */
[----:B------:R-:W-:Y:S02]  /*02c0*/  USHF.L.U32 UR6, UR6, 0x1, URZ ;  /* 0x0000000106067899 */ /* 0x000fe4000800063f */
[----:B0-----:R-:W-:Y:S02]  /*02d0*/  ULEA UR8, UR8, UR4, 0x18 ;  /* 0x0000000408087291 */ /* 0x001fe4000f8ec03f */
[----:B------:R-:W-:-:S04]  /*02e0*/  UIADD3 UR4, -UR5, 0x100000, URZ ;  /* 0x0010000005047890 */ /* 0x000fc8000fffe13f */
[----:B------:R-:W-:Y:S02]  /*02f0*/  USHF.L.U32 UR5, UR4, 0xb, URZ ;  /* 0x0000000b04057899 */ /* 0x000fe4000800063f */
[----:B------:R-:W-:Y:S01]  /*0300*/  USHF.L.U32 UR4, UR4, 0x1, URZ ;  /* 0x0000000104047899 */ /* 0x000fe2000800063f */
[----:B------:R-:W0:Y:S11]  /*0310*/  FENCE.VIEW.ASYNC.S ;  /* 0x00000000000073c6 */ /* 0x000e360000000000 */
[----:B0-----:R0:W1:Y:S01]  /*0320*/  SYNCS.EXCH.64 URZ, [UR8], UR4 ;  /* 0x00000004083f75b2 */ /* 0x0010620008000100 */
[----:B------:R0:W2:Y:S01]  /*0330*/  SYNCS.EXCH.64 URZ, [UR8+0x18], UR6 ;  /* 0x00001806083f75b2 */ /* 0x0000a20008000100 */
[----:B------:R0:W3:Y:S01]  /*0340*/  SYNCS.EXCH.64 URZ, [UR8+0x8], UR4 ;  /* 0x00000804083f75b2 */ /* 0x0000e20008000100 */
[----:B------:R0:W4:Y:S01]  /*0350*/  SYNCS.EXCH.64 URZ, [UR8+0x20], UR6 ;  /* 0x00002006083f75b2 */ /* 0x0001220008000100 */
[----:B------:R0:W0:Y:S01]  /*0360*/  SYNCS.EXCH.64 URZ, [UR8+0x10], UR4 ;  /* 0x00001004083f75b2 */ /* 0x0000220008000100 */
[----:B------:R0:W0:Y:S01]  /*0370*/  SYNCS.EXCH.64 URZ, [UR8+0x28], UR6 ;  /* 0x00002806083f75b2 */ /* 0x0000220008000100 */
[----:B------:R-:W-:Y:S01]  /*0380*/  NOP ;  /* 0x0000000000007918 */ /* 0x000fe20000000000 */
.L_x_2:
[----:B------:R-:W5:Y:S01]  /*0390*/  SHFL.IDX PT, R0, R0, RZ, 0x1f ;  /* 0x00001fff00007589 */ /* 0x000f6200000e0000 */
[----:B------:R-:W-:Y:S01]  /*03a0*/  ELECT P0, URZ, PT ;  /* 0x00000000003f782f */ /* 0x000fe20003800000 */
[----:B------:R-:W1:Y:S01]  /*03b0*/  S2UR UR17, SR_CTAID.Y ;  /* 0x00000000001179c3 */ /* 0x000e620000002600 */
[----:B0-----:R-:W-:Y:S01]  /*03c0*/  ULDC UR5, c[0x0][0x65c] ;  /* 0x0001970000057ab9 */ /* 0x001fe20000000800 */
[----:B------:R-:W-:Y:S01]  /*03d0*/  UMOV UR12, 0x20 ;  /* 0x00000020000c7882 */ /* 0x000fe20000000000 */
[----:B------:R-:W-:Y:S01]  /*03e0*/  UISETP.NE.AND UP2, UPT, UR5, 0x1, UPT ;  /* 0x000000010500788c */ /* 0x000fe2000bf45270 */
[----:B------:R-:W-:Y:S01]  /*03f0*/  NOP ;  /* 0x0000000000007918 */ /* 0x000fe20000000000 */
[----:B------:R-:W-:Y:S02]  /*0400*/  NOP ;  /* 0x0000000000007918 */ /* 0x000fe40000000000 */
[----:B------:R-:W-:Y:S01]  /*0410*/  UP2UR UR45, UPR, URZ, 0x4 ;  /* 0x000000043f2d7883 */ /* 0x000fe20008000000 */
[----:B------:R-:W0:Y:S01]  /*0420*/  S2UR UR4, SR_CTAID.X ;  /* 0x00000000000479c3 */ /* 0x000e220000002500 */
[----:B------:R-:W-:-:S02]  /*0430*/  PLOP3.LUT P2, PT, PT, PT, UP2, 0x80, 0x0 ;  /* 0x000000000000781c */ /* 0x000fc40003f4f028 */
[----:B------:R-:W-:Y:S02]  /*0440*/  PLOP3.LUT P4, PT, PT, PT, UP2, 0x80, 0x0 ;  /* 0x000000000000781c */ /* 0x000fe40003f8f028 */
[----:B------:R-:W-:Y:S01]  /*0450*/  PLOP3.LUT P3, PT, PT, PT, UP2, 0x80, 0x0 ;  /* 0x000000000000781c */ /* 0x000fe20003f6f028 */
[----:B------:R-:W-:Y:S01]  /*0460*/  @UP2 ULDC UR14, c[0x0][0x10] ;  /* 0x00000400000e2ab9 */ /* 0x000fe20000000800 */
[----:B------:R-:W-:Y:S01]  /*0470*/  @UP2 UMOV UR9, URZ ;  /* 0x0000003f00092c82 */ /* 0x000fe20008000000 */
[----:B------:R-:W-:Y:S01]  /*0480*/  @!UP2 ULDC UR11, c[0x0][0xc] ;  /* 0x00000300000baab9 */ /* 0x000fe20000000800 */
[----:B-----5:R-:W-:Y:S01]  /*0490*/  ISETP.NE.OR P0, PT, R0, RZ, !P0 ;  /* 0x000000ff0000720c */ /* 0x020fe20004705670 */
[----:B-1----:R-:W-:Y:S02]  /*04a0*/  @UP2 UMOV UR7, UR17 ;  /* 0x0000001100072c82 */ /* 0x002fe40008000000 */
[----:B------:R-:W-:Y:S01]  /*04b0*/  @UP2 UMOV UR8, UR7 ;  /* 0x0000000700082c82 */ /* 0x000fe20008000000 */
[----:B------:R-:W-:Y:S01]  /*04c0*/  @!UP2 UMOV UR7, UR17 ;  /* 0x000000110007ac82 */ /* 0x000fe20008000000 */
[----:B0-----:R-:W-:-:S08]  /*04d0*/  @UP2 UIMAD.WIDE.U32 UR14, UR4, UR14, UR8 ;  /* 0x0000000e040e22a5 */ /* 0x001fd0000f8e0008 */
[----:B------:R-:W-:Y:S01]  /*04e0*/  VOTEU.ALL UP0, P0 ;  /* 0x00000000003f7886 */ /* 0x000fe20000000000 */
[----:B------:R-:W-:Y:S01]  /*04f0*/  VOTEU.ALL UP1, P0 ;  /* 0x00000000003f7886 */ /* 0x000fe20000020000 */
[----:B------:R-:W-:-:S03]  /*0500*/  IMAD.U32 R2, RZ, RZ, UR14 ;  /* 0x0000000eff027e24 */ /* 0x000fc6000f8e00ff */
[----:B------:R-:W0:Y:S01]  /*0510*/  @!UP0 S2UR UR6, SR_CgaCtaId ;  /* 0x00000000000689c3 */ /* 0x000e220000008800 */
[----:B------:R-:W-:Y:S01]  /*0520*/  @!UP0 UMOV UR5, 0x400 ;  /* 0x0000040000058882 */ /* 0x000fe20000000000 */
[----:B------:R-:W-:-:S04]  /*0530*/  @!UP0 UIADD3 UR12, -UR12, 0x100000, URZ ;  /* 0x001000000c0c8890 */ /* 0x000fc8000fffe13f */
[----:B------:R-:W-:Y:S02]  /*0540*/  @!UP0 USHF.L.U32 UR13, UR12, 0xb, URZ ;  /* 0x0000000b0c0d8899 */ /* 0x000fe4000800063f */
[----:B------:R-:W-:Y:S01]  /*0550*/  @!UP0 USHF.L.U32 UR12, UR12, 0x1, URZ ;  /* 0x000000010c0c8899 */ /* 0x000fe2000800063f */
[----:B------:R-:W-:Y:S01]  /*0560*/  IMAD.U32 R3, RZ, RZ, UR15 ;  /* 0x0000000fff037e24 */ /* 0x000fe2000f8e00ff */
[----:B0-----:R-:W-:Y:S01]  /*0570*/  @!UP0 ULEA UR16, UR6, UR5, 0x18 ;  /* 0x0000000506108291 */ /* 0x001fe2000f8ec03f */
[----:B------:R-:W-:Y:S01]  /*0580*/  VOTEU.ALL UP0, P0 ;  /* 0x00000000003f7886 */ /* 0x000fe20000000000 */
[----:B------:R-:W-:Y:S01]  /*0590*/  PLOP3.LUT P0, PT, PT, PT, UP2, 0x80, 0x0 ;  /* 0x000000000000781c */ /* 0x000fe20003f0f028 */
[----:B------:R-:W-:Y:S01]  /*05a0*/  UMOV UR5, URZ ;  /* 0x0000003f00057c82 */ /* 0x000fe20008000000 */
[----:B------:R-:W-:Y:S01]  /*05b0*/  @UP2 UMOV UR6, URZ ;  /* 0x0000003f00062c82 */ /* 0x000fe20008000000 */
[----:B------:R-:W-:Y:S02]  /*05c0*/  @!UP2 UIMAD.WIDE.U32 UR8, UR11, UR7, UR4 ;  /* 0x000000070b08a2a5 */ /* 0x000fe4000f8e0004 */
[----:B------:R-:W-:-:S04]  /*05d0*/  @UP2 UIADD3 UR6, UR15, UR6, URZ ;  /* 0x000000060f062290 */ /* 0x000fc8000fffe03f */
[----:B------:R-:W-:Y:S01]  /*05e0*/  IMAD.U32 R5, RZ, RZ, UR9 ;  /* 0x00000009ff057e24 */ /* 0x000fe2000f8e00ff */
[----:B------:R-:W0:Y:S02]  /*05f0*/  FENCE.VIEW.ASYNC.S ;  /* 0x00000000000073c6 */ /* 0x000e240000000000 */
[----:B0-----:R0:W2:Y:S01]  /*0600*/  @!UP0 SYNCS.EXCH.64 URZ, [UR16+0x40], UR12 ;  /* 0x0000400c103f85b2 */ /* 0x0010a20008000100 */
[----:B------:R-:W-:Y:S01]  /*0610*/  @P2 IMAD.U32 R6, RZ, RZ, UR6 ;  /* 0x00000006ff062e24 */ /* 0x000fe2000f8e00ff */
[----:B------:R-:W-:Y:S01]  /*0620*/  MOV R4, UR8 ;  /* 0x0000000800047c02 */ /* 0x000fe20008000f00 */
[----:B------:R-:W-:Y:S02]  /*0630*/  @P0 IMAD.MOV.U32 R7, RZ, RZ, R2 ;  /* 0x000000ffff070224 */ /* 0x000fe400078e0002 */
[----:B------:R-:W-:Y:S02]  /*0640*/  IMAD.U32 R2, RZ, RZ, UR8 ;  /* 0x00000008ff027e24 */ /* 0x000fe4000f8e00ff */
[----:B------:R-:W-:-:S02]  /*0650*/  @!P4 IMAD.MOV.U32 R6, RZ, RZ, R5 ;  /* 0x000000ffff06c224 */ /* 0x000fc400078e0005 */
[----:B------:R-:W-:Y:S02]  /*0660*/  @!P3 IMAD.MOV.U32 R7, RZ, RZ, R2 ;  /* 0x000000ffff07b224 */ /* 0x000fe400078e0002 */
[----:B------:R-:W-:Y:S01]  /*0670*/  IMAD.U32 R3, RZ, RZ, UR9 ;  /* 0x00000009ff037e24 */ /* 0x000fe2000f8e00ff */
[----:B------:R0:W-:Y:S04]  /*0680*/  STL [R1+0x200], R6 ;  /* 0x0002000601007387 */ /* 0x0001e80000100800 */
[----:B------:R0:W-:Y:S01]  /*0690*/  STL [R1+0x204], R7 ;  /* 0x0002040701007387 */ /* 0x0001e20000100800 */
[----:B------:R0:W2:Y:S01]  /*06a0*/  @!UP1 SYNCS.EXCH.64 URZ, [UR16+0x48], UR12 ;  /* 0x0000480c103f95b2 */ /* 0x0000a20008000100 */
[----:B------:R-:W-:Y:S01]  /*06b0*/  NOP ;  /* 0x0000000000007918 */ /* 0x000fe20000000000 */
[----:B--234-:R-:W-:Y:S06]  /*06c0*/  BAR.SYNC.DEFER_BLOCKING 0x0 ;  /* 0x0000000000007b1d */ /* 0x01cfec0000010000 */
[----:B------:R-:W-:Y:S05]  /*06d0*/  @!P1 BRA `(.L_x_3) ;  /* 0x0000015400d49947 */ /* 0x000fea0003800000 */
[----:B------:R-:W-:-:S06]  /*06e0*/  UISETP.GT.U32.AND UP0, UPT, UR18, 0x1, UPT ;  /* 0x000000011200788c */ /* 0x000fcc000bf04070 */
[----:B------:R-:W-:-:S13]  /*06f0*/  PLOP3.LUT P0, PT, PT, PT, UP0, 0x80, 0x0 ;  /* 0x000000000000781c */ /* 0x000fda0003f0f008 */
[----:B0-----:R-:W-:Y:S05]  /*0700*/  @P0 EXIT ;  /* 0x000000000000094d */ /* 0x001fea0003800000 */
[----:B------:R-:W-:Y:S01]  /*0710*/  ULDC.64 UR8, c[0x0][0x650] ;  /* 0x0001940000087ab9 */ /* 0x000fe20000000a00 */
[----:B------:R-:W-:Y:S01]  /*0720*/  UMOV UR41, 0xffffffff ;  /* 0xffffffff00297882 */ /* 0x000fe20000000000 */
[----:B------:R-:W-:Y:S01]  /*0730*/  ISETP.GE.U32.AND P0, PT, R7, UR8, PT ;  /* 0x0000000807007c0c */ /* 0x000fe2000bf06070 */
[----:B------:R-:W-:Y:S01]  /*0740*/  UMOV UR42, 0xffffffff ;  /* 0xffffffff002a7882 */ /* 0x000fe20000000000 */
[----:B------:R-:W-:Y:S01]  /*0750*/  UMOV UR43, 0xffffffff ;  /* 0xffffffff002b7882 */ /* 0x000fe20000000000 */
[----:B------:R-:W-:Y:S02]  /*0760*/  PRMT R0, RZ, 0x7610, R0 ;  /* 0x00007610ff007816 */ /* 0x000fe40000000000 */
[----:B------:R-:W-:-:S13]  /*0770*/  ISETP.GE.U32.AND.EX P0, PT, R6, UR9, PT, P0 ;  /* 0x0000000906007c0c */ /* 0x000fda000bf06100 */
[----:B------:R-:W-:Y:S05]  /*0780*/  @P0 BRA `(.L_x_4) ;  /* 0x0000000400800947 */ /* 0x000fea0003800000 */
[----:B------:R-:W-:Y:S01]  /*0790*/  I2FP.F32.U32 R0, UR4 ;  /* 0x0000000400007c45 */ /* 0x000fe20008201000 */
[----:B------:R-:W-:Y:S01]  /*07a0*/  ULDC.64 UR16, c[0x0][0x628] ;  /* 0x00018a0000107ab9 */ /* 0x000fe20000000a00 */
[----:B------:R-:W-:Y:S01]  /*07b0*/  ULDC UR6, c[0x0][0x150] ;  /* 0x0000540000067ab9 */ /* 0x000fe20000000800 */
[----:B------:R-:W-:Y:S01]  /*07c0*/  ISETP.NE.U32.AND P0, PT, RZ, UR16, PT ;  /* 0x00000010ff007c0c */ /* 0x000fe2000bf05070 */
[----:B------:R-:W-:Y:S01]  /*07d0*/  ULDC UR15, c[0x0][0x630] ;  /* 0x00018c00000f7ab9 */ /* 0x000fe20000000800 */
[----:B------:R-:W-:Y:S01]  /*07e0*/  FMUL R0, R0, UR6 ;  /* 0x0000000600007c20 */ /* 0x000fe20008400000 */
[----:B------:R-:W-:Y:S01]  /*07f0*/  R2UR UR18, R7 ;  /* 0x00000000071272ca */ /* 0x000fe200000e0000 */
[----:B------:R-:W-:Y:S01]  /*0800*/  ULDC UR20, c[0x0][0x154] ;  /* 0x0000550000147ab9 */ /* 0x000fe20000000800 */
[----:B------:R-:W-:Y:S01]  /*0810*/  ISETP.NE.AND.EX P0, PT, RZ, UR17, PT, P0 ;  /* 0x00000011ff007c0c */ /* 0x000fe2000bf05300 */
[----:B------:R0:W1:Y:S01]  /*0820*/  F2I.U32.TRUNC.NTZ R2, R0 ;  /* 0x0000000000027305 */ /* 0x000062000020f000 */
[----:B------:R-:W-:-:S02]  /*0830*/  R2UR UR19, R6 ;  /* 0x00000000061372ca */ /* 0x000fc400000e0000 */
[----:B------:R-:W-:Y:S02]  /*0840*/  R2UR UR8, R7 ;  /* 0x00000000070872ca */ /* 0x000fe400000e0000 */
[----:B------:R-:W-:-:S07]  /*0850*/  R2UR UR9, R6 ;  /* 0x00000000060972ca */ /* 0x000fce00000e0000 */
[----:B0-----:R-:W-:Y:S08]  /*0860*/  @!P0 BRA `(.L_x_5) ;  /* 0x0000000000308947 */ /* 0x001ff00003800000 */
[----:B------:R-:W-:Y:S01]  /*0870*/  R2UR UR8, R7 ;  /* 0x00000000070872ca */ /* 0x000fe200000e0000 */
[----:B------:R-:W-:Y:S01]  /*0880*/  ULDC UR6, c[0x0][0x634] ;  /* 0x00018d0000067ab9 */ /* 0x000fe20000000800 */
[----:B------:R-:W-:-:S11]  /*0890*/  R2UR UR14, R6 ;  /* 0x00000000060e72ca */ /* 0x000fd600000e0000 */
[----:B------:R-:W-:-:S04]  /*08a0*/  UIADD3 UR6, UP0, UR8, UR6, URZ ;  /* 0x0000000608067290 */ /* 0x000fc8000ff1e03f */
[----:B------:R-:W-:-:S04]  /*08b0*/  UIADD3.X UR14, URZ, UR14, URZ, UP0, !UPT ;  /* 0x0000000e3f0e7290 */ /* 0x000fc800087fe43f */
[----:B------:R-:W-:-:S04]  /*08c0*/  UIMAD.WIDE.U32 UR8, UR14, UR16, URZ ;  /* 0x000000100e0872a5 */ /* 0x000fc8000f8e003f */
[----:B------:R-:W-:Y:S02]  /*08d0*/  UIMAD.WIDE.U32 UR10, UP0, UR6, UR17, UR8 ;  /* 0x00000011060a72a5 */ /* 0x000fe4000f800008 */
[----:B------:R-:W-:Y:S02]  /*08e0*/  UIMAD.WIDE.U32 UR8, UR6, UR16, URZ ;  /* 0x00000010060872a5 */ /* 0x000fe4000f8e003f */
[----:B------:R-:W-:Y:S02]  /*08f0*/  UIADD3.X UR13, URZ, URZ, URZ, UP0, !UPT ;  /* 0x0000003f3f0d7290 */ /* 0x000fe400087fe43f */
[----:B------:R-:W-:Y:S01]  /*0900*/  UIADD3 URZ, UP0, UR9, UR10, URZ ;  /* 0x0000000a093f7290 */ /* 0x000fe2000ff1e03f */
[----:B------:R-:W-:-:S03]  /*0910*/  UMOV UR12, UR11 ;  /* 0x0000000b000c7c82 */ /* 0x000fc60008000000 */
[----:B------:R-:W-:-:S12]  /*0920*/  UIMAD.WIDE.U32.X UR8, UR14, UR17, UR12, UP0 ;  /* 0x000000110e0872a5 */ /* 0x000fd800080e040c */
.L_x_5:
[----:B------:R-:W-:Y:S01]  /*0930*/  USHF.R.U64 UR43, UR8, UR15, UR9 ;  /* 0x0000000f082b7299 */ /* 0x000fe20008001209 */
[----:B------:R-:W-:Y:S01]  /*0940*/  I2FP.F32.U32 R0, UR7 ;  /* 0x0000000700007c45 */ /* 0x000fe20008201000 */
[----:B------:R-:W-:Y:S01]  /*0950*/  USHF.R.U32.HI UR5, URZ, UR15, UR9 ;  /* 0x0000000f3f057299 */ /* 0x000fe20008011609 */
[----:B-1----:R-:W-:Y:S01]  /*0960*/  R2UR UR12, R2 ;  /* 0x00000000020c72ca */ /* 0x002fe200000e0000 */
[----:B------:R-:W-:Y:S02]  /*0970*/  UIADD3 UR6, UP0, URZ, -UR43, URZ ;  /* 0x8000002b3f067290 */ /* 0x000fe4000ff1e03f */
[----:B------:R-:W-:Y:S01]  /*0980*/  FMUL R0, R0, UR20 ;  /* 0x0000001400007c20 */ /* 0x000fe20008400000 */
[----:B------:R-:W-:Y:S01]  /*0990*/  ULDC.64 UR8, c[0x0][0x620] ;  /* 0x0001880000087ab9 */ /* 0x000fe20000000a00 */
[----:B------:R-:W-:Y:S01]  /*09a0*/  UIADD3.X UR5, URZ, ~UR5, URZ, UP0, !UPT ;  /* 0x800000053f057290 */ /* 0x000fe200087fe43f */
[----:B------:R-:W-:Y:S01]  /*09b0*/  UMOV UR10, UR18 ;  /* 0x00000012000a7c82 */ /* 0x000fe20008000000 */
[----:B------:R-:W-:-:S02]  /*09c0*/  UMOV UR11, UR19 ;  /* 0x00000013000b7c82 */ /* 0x000fc40008000000 */
[----:B------:R-:W-:Y:S01]  /*09d0*/  UIMAD UR5, UR5, UR8, URZ ;  /* 0x00000008050572a4 */ /* 0x000fe2000f8e023f */
[----:B------:R-:W0:Y:S01]  /*09e0*/  F2I.U32.TRUNC.NTZ R0, R0 ;  /* 0x0000000000007305 */ /* 0x000e22000020f000 */
[----:B------:R-:W-:Y:S02]  /*09f0*/  UIMAD.WIDE.U32 UR10, UR6, UR8, UR10 ;  /* 0x00000008060a72a5 */ /* 0x000fe4000f8e000a */
[----:B------:R-:W-:Y:S01]  /*0a00*/  UIMAD UR6, UR6, UR9, UR5 ;  /* 0x00000009060672a4 */ /* 0x000fe2000f8e0205 */
[----:B------:R-:W-:Y:S01]  /*0a10*/  ULDC UR21, c[0x0][0x658] ;  /* 0x0001960000157ab9 */ /* 0x000fe20000000800 */
[----:B------:R-:W-:Y:S02]  /*0a20*/  UMOV UR19, 0xffffffff ;  /* 0xffffffff00137882 */ /* 0x000fe40000000000 */
[----:B------:R-:W-:Y:S01]  /*0a30*/  UIADD3 UR6, UR11, UR6, URZ ;  /* 0x000000060b067290 */ /* 0x000fe2000fffe03f */
[----:B------:R-:W-:Y:S01]  /*0a40*/  ULDC UR15, c[0x0][0x618] ;  /* 0x00018600000f7ab9 */ /* 0x000fe20000000800 */
[----:B------:R-:W-:Y:S01]  /*0a50*/  ULDC.64 UR8, c[0x0][0x640] ;  /* 0x0001900000087ab9 */ /* 0x000fe20000000a00 */
[----:B------:R-:W-:Y:S01]  /*0a60*/  USHF.L.U32 UR11, UR19, UR21, URZ ;  /* 0x00000015130b7299 */ /* 0x000fe2000800063f */
[----:B------:R-:W-:Y:S01]  /*0a70*/  ISETP.NE.U32.AND P0, PT, RZ, UR8, PT ;  /* 0x00000008ff007c0c */ /* 0x000fe2000bf05070 */
[----:B------:R-:W-:-:S02]  /*0a80*/  USHF.R.U64 UR19, UR10, UR15, UR6 ;  /* 0x0000000f0a137299 */ /* 0x000fc40008001206 */
[----:B------:R-:W-:Y:S01]  /*0a90*/  USHF.R.U32.HI UR10, URZ, UR15, UR6 ;  /* 0x0000000f3f0a7299 */ /* 0x000fe20008011606 */
[----:B0-----:R-:W-:Y:S01]  /*0aa0*/  R2UR UR14, R0 ;  /* 0x00000000000e72ca */ /* 0x001fe200000e0000 */
[----:B------:R-:W-:Y:S01]  /*0ab0*/  ULDC UR17, c[0x0][0x608] ;  /* 0x0001820000117ab9 */ /* 0x000fe20000000800 */
[----:B------:R-:W-:Y:S01]  /*0ac0*/  ISETP.NE.AND.EX P0, PT, RZ, UR9, PT, P0 ;  /* 0x00000009ff007c0c */ /* 0x000fe2000bf05300 */
[----:B------:R-:W-:Y:S02]  /*0ad0*/  USHF.R.U64 UR23, UR19, UR17, UR10 ;  /* 0x0000001113177299 */ /* 0x000fe4000800120a */
[----:B------:R-:W-:Y:S01]  /*0ae0*/  USHF.R.U32.HI UR10, URZ, UR17, UR10 ;  /* 0x000000113f0a7299 */ /* 0x000fe2000801160a */
[----:B------:R-:W-:Y:S01]  /*0af0*/  UMOV UR16, 0x1 ;  /* 0x0000000100107882 */ /* 0x000fe20000000000 */
[----:B------:R-:W-:Y:S02]  /*0b00*/  UIADD3 UR12, -UR12, URZ, URZ ;  /* 0x0000003f0c0c7290 */ /* 0x000fe4000fffe13f */
[----:B------:R-:W-:-:S02]  /*0b10*/  USHF.R.U64 UR24, UR23, UR21, UR10 ;  /* 0x0000001517187299 */ /* 0x000fc4000800120a */
[----:B------:R-:W-:Y:S01]  /*0b20*/  USHF.L.U32 UR6, UR16, UR21, URZ ;  /* 0x0000001510067299 */ /* 0x000fe2000800063f */
[----:B------:R-:W-:Y:S01]  /*0b30*/  ULDC UR13, c[0x0][0x144] ;  /* 0x00005100000d7ab9 */ /* 0x000fe20000000800 */
[----:B------:R-:W-:Y:S01]  /*0b40*/  ULDC UR5, c[0x0][0x600] ;  /* 0x0001800000057ab9 */ /* 0x000fe20000000800 */
[----:B------:R-:W-:Y:S02]  /*0b50*/  ULOP3.LUT UR16, URZ, UR11, URZ, 0x33, !UPT ;  /* 0x0000000b3f107292 */ /* 0x000fe4000f8e333f */
[----:B------:R-:W-:Y:S02]  /*0b60*/  USHF.R.U32.HI UR11, URZ, UR21, UR10 ;  /* 0x000000153f0b7299 */ /* 0x000fe4000801160a */
[----:B------:R-:W-:Y:S02]  /*0b70*/  UIADD3 UR18, UR5, -0x1, URZ ;  /* 0xffffffff05127890 */ /* 0x000fe4000fffe03f */
[----:B------:R-:W-:Y:S02]  /*0b80*/  UIADD3 UR20, -UR14, URZ, URZ ;  /* 0x0000003f0e147290 */ /* 0x000fe4000fffe13f */
[----:B------:R-:W-:Y:S01]  /*0b90*/  UIMAD UR4, UR13, UR12, UR4 ;  /* 0x0000000c0d0472a4 */ /* 0x000fe2000f8e0204 */
[----:B------:R-:W-:Y:S01]  /*0ba0*/  ULDC UR25, c[0x0][0x148] ;  /* 0x0000520000197ab9 */ /* 0x000fe20000000800 */
[----:B------:R-:W-:Y:S01]  /*0bb0*/  ULDC UR21, c[0x0][0x648] ;  /* 0x0001920000157ab9 */ /* 0x000fe20000000800 */
[----:B------:R-:W-:Y:S01]  /*0bc0*/  ULDC UR22, c[0x0][0x638] ;  /* 0x00018e0000167ab9 */ /* 0x000fe20000000800 */
[----:B------:R-:W-:Y:S01]  /*0bd0*/  UMOV UR10, UR24 ;  /* 0x00000018000a7c82 */ /* 0x000fe20008000000 */
[----:B------:R-:W-:Y:S07]  /*0be0*/  @!P0 BRA `(.L_x_6) ;  /* 0x0000000000308947 */ /* 0x000fee0003800000 */
[----:B------:R-:W-:Y:S02]  /*0bf0*/  ULDC UR14, c[0x0][0x64c] ;  /* 0x00019300000e7ab9 */ /* 0x000fe40000000800 */
        /* <DEDUP_REMOVED lines=8> */
[----:B------:R-:W-:-:S07]  /*0c80*/  UIMAD.WIDE.U32.X UR8, UR17, UR9, UR14, UP0 ;  /* 0x00000009110872a5 */ /* 0x000fce00080e040e */
[----:B------:R-:W-:Y:S01]  /*0c90*/  UMOV UR10, UR8 ;  /* 0x00000008000a7c82 */ /* 0x000fe20008000000 */
[----:B------:R-:W-:-:S05]  /*0ca0*/  UMOV UR11, UR9 ;  /* 0x00000009000b7c82 */ /* 0x000fca0008000000 */
.L_x_6:
[----:B------:R-:W-:Y:S01]  /*0cb0*/  UISETP.NE.AND UP0, UPT, UR45, URZ, UPT ;  /* 0x0000003f2d00728c */ /* 0x000fe2000bf05270 */
[----:B------:R-:W-:Y:S01]  /*0cc0*/  IMAD.MOV.U32 R0, RZ, RZ, 0x1 ;  /* 0x00000001ff007424 */ /* 0x000fe200078e00ff */
[----:B------:R-:W-:Y:S02]  /*0cd0*/  USHF.R.U64 UR8, UR10, UR21, UR11 ;  /* 0x000000150a087299 */ /* 0x000fe4000800120b */
[----:B------:R-:W-:Y:S02]  /*0ce0*/  ULOP3.LUT UR16, UR23, UR16, URZ, 0xc0, !UPT ;  /* 0x0000001017107292 */ /* 0x000fe4000f8ec03f */
[----:B------:R-:W-:Y:S02]  /*0cf0*/  ULOP3.LUT UR18, UR19, UR18, URZ, 0xc0, !UPT ;  /* 0x0000001213127292 */ /* 0x000fe4000f8ec03f */
[----:B------:R-:W-:-:S03]  /*0d00*/  UIMAD UR16, UR6, UR8, UR16 ;  /* 0x00000008061072a4 */ /* 0x000fc6000f8e0210 */
[----:B------:R-:W-:Y:S02]  /*0d10*/  @UP0 UIMAD UR4, UR25, UR20, UR7 ;  /* 0x00000014190402a4 */ /* 0x000fe4000f8e0207 */
[----:B------:R-:W-:-:S04]  /*0d20*/  UIADD3 UR7, -UR8, URZ, URZ ;  /* 0x0000003f08077290 */ /* 0x000fc8000fffe13f */
[----:B------:R-:W-:-:S03]  /*0d30*/  UIMAD UR6, UR7, UR22, UR24 ;  /* 0x00000016070672a4 */ /* 0x000fc6000f8e0218 */
[----:B------:R-:W-:Y:S01]  /*0d40*/  ULDC UR7, c[0x0][0x610] ;  /* 0x0001840000077ab9 */ /* 0x000fe20000000800 */
[----:B------:R-:W-:Y:S02]  /*0d50*/  UIMAD UR6, UR6, UR5, UR18 ;  /* 0x00000005060672a4 */ /* 0x000fe4000f8e0212 */
[----:B------:R-:W-:-:S04]  /*0d60*/  UIMAD UR4, UR16, UR7, UR4 ;  /* 0x00000007100472a4 */ /* 0x000fc8000f8e0204 */
[----:B------:R-:W-:Y:S02]  /*0d70*/  USEL UR42, UR6, UR4, !UP0 ;  /* 0x00000004062a7287 */ /* 0x000fe4000c000000 */
[----:B------:R-:W-:-:S12]  /*0d80*/  USEL UR41, UR4, UR6, !UP0 ;  /* 0x0000000604297287 */ /* 0x000fd8000c000000 */
.L_x_4:
[----:B------:R-:W-:-:S08]  /*0d90*/  NOP ;  /* 0x0000000000007918 */ /* 0x000fd00000000000 */
[----:B------:R-:W0:Y:S02]  /*0da0*/  USETMAXREG.TRY_ALLOC.CTAPOOL UP0, 0xf0 ;  /* 0x000000f0000079c8 */ /* 0x000e240008000600 */
[----:B0-----:R-:W-:-:S13]  /*0db0*/  PLOP3.LUT P0, PT, PT, PT, UP0, 0x80, 0x0 ;  /* 0x000000000000781c */ /* 0x001fda0003f0f008 */
[----:B------:R-:W-:Y:S05]  /*0dc0*/  @!P0 BRA `(.L_x_4) ;  /* 0xfffffffc00f08947 */ /* 0x000fea000383ffff */
[----:B------:R-:W-:Y:S01]  /*0dd0*/  ULDC.64 UR4, c[0x0][0x598] ;  /* 0x0001660000047ab9 */ /* 0x000fe20000000a00 */
[----:B------:R-:W-:Y:S01]  /*0de0*/  ULDC.64 UR36, c[0x0][0x208] ;  /* 0x0000820000247ab9 */ /* 0x000fe20000000a00 */
[----:B------:R-:W-:-:S04]  /*0df0*/  ISETP.NE.U32.AND P0, PT, RZ, UR4, PT ;  /* 0x00000004ff007c0c */ /* 0x000fc8000bf05070 */
[----:B------:R-:W-:-:S13]  /*0e00*/  ISETP.NE.AND.EX P0, PT, RZ, UR5, PT, P0 ;  /* 0x00000005ff007c0c */ /* 0x000fda000bf05300 */
[----:B------:R-:W-:Y:S05]  /*0e10*/  @!P0 BRA `(.L_x_7) ;  /* 0x00000000001c8947 */ /* 0x000fea0003800000 */
[----:B------:R-:W0:Y:S02]  /*0e20*/  LDC.64 R2, c[0x0][0x598] ;  /* 0x00016600ff027b82 */ /* 0x000e240000000a00 */
[----:B0-----:R-:W2:Y:S02]  /*0e30*/  LDG.E.64 R2, desc[UR36][R2.64] ;  /* 0x0000002402027981 */ /* 0x001ea4000c1e1b00 */
[----:B--2---:R-:W-:-:S04]  /*0e40*/  ISETP.NE.U32.AND P0, PT, R2, RZ, PT ;  /* 0x000000ff0200720c */ /* 0x004fc80003f05070 */
[----:B------:R-:W-:-:S13]  /*0e50*/  ISETP.NE.AND.EX P0, PT, R3, RZ, PT, P0 ;  /* 0x000000ff0300720c */ /* 0x000fda0003f05300 */
[----:B------:R-:W-:Y:S05]  /*0e60*/  @!P0 BRA `(.L_x_7) ;  /* 0x0000000000088947 */ /* 0x000fea0003800000 */
[----:B------:R0:W5:Y:S01]  /*0e70*/  LD.E R2, desc[UR36][R2.64] ;  /* 0x0000002402027980 */ /* 0x000162000c101900 */
[----:B------:R-:W-:Y:S05]  /*0e80*/  BRA `(.L_x_8) ;  /* 0x0000000000247947 */ /* 0x000fea0003800000 */
.L_x_7:
[----:B------:R-:W-:Y:S02]  /*0e90*/  ULDC.64 UR4, c[0x0][0x588] ;  /* 0x0001620000047ab9 */ /* 0x000fe40000000a00 */
[----:B------:R-:W-:-:S04]  /*0ea0*/  ISETP.NE.U32.AND P0, PT, RZ, UR4, PT ;  /* 0x00000004ff007c0c */ /* 0x000fc8000bf05070 */
[----:B------:R-:W-:-:S13]  /*0eb0*/  ISETP.NE.AND.EX P0, PT, RZ, UR5, PT, P0 ;  /* 0x00000005ff007c0c */ /* 0x000fda000bf05300 */
[----:B------:R-:W-:Y:S05]  /*0ec0*/  @!P0 BRA `(.L_x_9) ;  /* 0x00000000000c8947 */ /* 0x000fea0003800000 */
[----:B------:R-:W0:Y:S02]  /*0ed0*/  LDC.64 R2, c[0x0][0x588] ;  /* 0x00016200ff027b82 */ /* 0x000e240000000a00 */
[----:B0-----:R1:W5:Y:S01]  /*0ee0*/  LDG.E R2, desc[UR36][R2.64] ;  /* 0x0000002402027981 */ /* 0x001362000c1e1900 */
[----:B------:R-:W-:Y:S05]  /*0ef0*/  BRA `(.L_x_8) ;  /* 0x0000000000087947 */ /* 0x000fea0003800000 */
.L_x_9:
[----:B------:R-:W-:Y:S02]  /*0f00*/  ULDC UR4, c[0x0][0x580] ;  /* 0x0001600000047ab9 */ /* 0x000fe40000000800 */
[----:B------:R-:W-:-:S07]  /*0f10*/  IMAD.U32 R2, RZ, RZ, UR4 ;  /* 0x00000004ff027e24 */ /* 0x000fce000f8e00ff */
.L_x_8:
[----:B------:R-:W-:Y:S02]  /*0f20*/  ULDC.64 UR4, c[0x0][0x5a0] ;  /* 0x0001680000047ab9 */ /* 0x000fe40000000a00 */
[----:B------:R-:W-:-:S04]  /*0f30*/  ISETP.NE.U32.AND P0, PT, RZ, UR4, PT ;  /* 0x00000004ff007c0c */ /* 0x000fc8000bf05070 */
[----:B------:R-:W-:-:S13]  /*0f40*/  ISETP.NE.AND.EX P0, PT, RZ, UR5, PT, P0 ;  /* 0x00000005ff007c0c */ /* 0x000fda000bf05300 */
[----:B------:R-:W-:Y:S05]  /*0f50*/  @!P0 BRA `(.L_x_10) ;  /* 0x00000000001c8947 */ /* 0x000fea0003800000 */
[----:B------:R-:W2:Y:S02]  /*0f60*/  LDC.64 R4, c[0x0][0x5a0] ;  /* 0x00016800ff047b82 */ /* 0x000ea40000000a00 */
[----:B--2---:R-:W2:Y:S02]  /*0f70*/  LDG.E.64 R4, desc[UR36][R4.64] ;  /* 0x0000002404047981 */ /* 0x004ea4000c1e1b00 */
[----:B--2---:R-:W-:-:S04]  /*0f80*/  ISETP.NE.U32.AND P0, PT, R4, RZ, PT ;  /* 0x000000ff0400720c */ /* 0x004fc80003f05070 */
[----:B------:R-:W-:-:S13]  /*0f90*/  ISETP.NE.AND.EX P0, PT, R5, RZ, PT, P0 ;  /* 0x000000ff0500720c */ /* 0x000fda0003f05300 */
[----:B------:R-:W-:Y:S05]  /*0fa0*/  @!P0 BRA `(.L_x_10) ;  /* 0x0000000000088947 */ /* 0x000fea0003800000 */
[----:B------:R2:W5:Y:S01]  /*0fb0*/  LD.E R16, desc[UR36][R4.64] ;  /* 0x0000002404107980 */ /* 0x000562000c101900 */
[----:B------:R-:W-:Y:S05]  /*0fc0*/  BRA `(.L_x_11) ;  /* 0x0000000000247947 */ /* 0x000fea0003800000 */
.L_x_10:
[----:B------:R-:W-:Y:S02]  /*0fd0*/  ULDC.64 UR4, c[0x0][0x590] ;  /* 0x0001640000047ab9 */ /* 0x000fe40000000a00 */
[----:B------:R-:W-:-:S04]  /*0fe0*/  ISETP.NE.U32.AND P0, PT, RZ, UR4, PT ;  /* 0x00000004ff007c0c */ /* 0x000fc8000bf05070 */
[----:B------:R-:W-:-:S13]  /*0ff0*/  ISETP.NE.AND.EX P0, PT, RZ, UR5, PT, P0 ;  /* 0x00000005ff007c0c */ /* 0x000fda000bf05300 */
[----:B------:R-:W-:Y:S05]  /*1000*/  @!P0 BRA `(.L_x_12) ;  /* 0x00000000000c8947 */ /* 0x000fea0003800000 */
[----:B------:R-:W2:Y:S02]  /*1010*/  LDC.64 R16, c[0x0][0x590] ;  /* 0x00016400ff107b82 */ /* 0x000ea40000000a00 */
[----:B--2---:R3:W5:Y:S01]  /*1020*/  LDG.E R16, desc[UR36][R16.64] ;  /* 0x0000002410107981 */ /* 0x004762000c1e1900 */
[----:B------:R-:W-:Y:S05]  /*1030*/  BRA `(.L_x_11) ;  /* 0x0000000000087947 */ /* 0x000fea0003800000 */
.L_x_12:
[----:B------:R-:W-:Y:S02]  /*1040*/  ULDC UR4, c[0x0][0x584] ;  /* 0x0001610000047ab9 */ /* 0x000fe40000000800 */
[----:B------:R-:W-:-:S07]  /*1050*/  IMAD.U32 R16, RZ, RZ, UR4 ;  /* 0x00000004ff107e24 */ /* 0x000fce000f8e00ff */
.L_x_11:
[----:B------:R-:W-:-:S13]  /*1060*/  LOP3.LUT P0, RZ, R0, 0xff, RZ, 0xc0, !PT ;  /* 0x000000ff00ff7812 */ /* 0x000fda000780c0ff */
[----:B------:R-:W-:Y:S05]  /*1070*/  @!P0 EXIT ;  /* 0x000000000000894d */ /* 0x000fea0003800000 */
[----:B------:R-:W-:Y:S01]  /*1080*/  ULDC UR4, c[0x0][0x28c] ;  /* 0x0000a30000047ab9 */ /* 0x000fe20000000800 */
[----:B------:R-:W-:Y:S01]  /*1090*/  UMOV UR38, URZ ;  /* 0x0000003f00267c82 */ /* 0x000fe20008000000 */
[----:B------:R-:W-:Y:S01]  /*10a0*/  UIADD3 UR4, UR4, 0x1f, URZ ;  /* 0x0000001f04047890 */ /* 0x000fe2000fffe03f */
[----:B------:R-:W-:-:S03]  /*10b0*/  UMOV UR39, URZ ;  /* 0x0000003f00277c82 */ /* 0x000fc60008000000 */
[----:B------:R-:W-:-:S04]  /*10c0*/  USHF.R.S32.HI UR5, URZ, 0x1f, UR4 ;  /* 0x0000001f3f057899 */ /* 0x000fc80008011404 */
[----:B------:R-:W-:-:S04]  /*10d0*/  ULEA.HI UR5, UR5, UR4, URZ, 0x5 ;  /* 0x0000000405057291 */ /* 0x000fc8000f8f283f */
[----:B------:R-:W-:-:S12]  /*10e0*/  USHF.R.S32.HI UR44, URZ, 0x5, UR5 ;  /* 0x000000053f2c7899 */ /* 0x000fd80008011405 */
.L_x_540:
[----:B------:R-:W4:Y:S01]  /*10f0*/  S2R R0, SR_TID.X ;  /* 0x0000000000007919 */ /* 0x000f220000002100 */
[----:B------:R-:W0:Y:S01]  /*1100*/  S2UR UR6, SR_CgaCtaId ;  /* 0x00000000000679c3 */ /* 0x000e220000008800 */
[----:B------:R-:W-:Y:S02]  /*1110*/  UMOV UR46, 0x400 ;  /* 0x00000400002e7882 */ /* 0x000fe40000000000 */
[----:B0-----:R-:W-:Y:S01]  /*1120*/  ULEA UR46, UR6, UR46, 0x18 ;  /* 0x0000002e062e7291 */ /* 0x001fe2000f8ec03f */
[----:B----4-:R-:W-:-:S04]  /*1130*/  LOP3.LUT R0, R0, 0x80, RZ, 0xc0, !PT ;  /* 0x0000008000007812 */ /* 0x010fc800078ec0ff */
[----:B------:R-:W-:-:S06]  /*1140*/  SHF.R.U32.HI R0, RZ, 0x7, R0 ;  /* 0x00000007ff007819 */ /* 0x000fcc0000011600 */
[----:B------:R-:W0:Y:S02]  /*1150*/  SHFL.IDX PT, R0, R0, RZ, 0x1f ;  /* 0x00001fff00007589 */ /* 0x000e2400000e0000 */
[----:B0-----:R-:W-:-:S13]  /*1160*/  R2UR UR4, R0 ;  /* 0x00000000000472ca */ /* 0x001fda00000e0000 */
[----:B------:R-:W-:-:S04]  /*1170*/  ULEA.HI UR5, UR4, UR4, URZ, 0x1 ;  /* 0x0000000404057291 */ /* 0x000fc8000f8f083f */
[----:B------:R-:W-:-:S04]  /*1180*/  ULOP3.LUT UR5, UR5, 0xffffe, URZ, 0xc0, !UPT ;  /* 0x000ffffe05057892 */ /* 0x000fc8000f8ec03f */
[----:B------:R-:W-:-:S03]  /*1190*/  UIADD3 UR5, UR4, -UR5, URZ ;  /* 0x8000000504057290 */ /* 0x000fc6000fffe03f */
[----:B------:R-:W-:Y:S01]  /*11a0*/  ULDC UR4, c[0x0][0x28c] ;  /* 0x0000a30000047ab9 */ /* 0x000fe20000000800 */
[----:B------:R-:W-:Y:S01]  /*11b0*/  ULEA UR5, UR5, UR46, 0xc ;  /* 0x0000002e05057291 */ /* 0x000fe2000f8e603f */
[----:B------:R-:W-:-:S03]  /*11c0*/  ISETP.LT.AND P0, PT, RZ, UR4, PT ;  /* 0x00000004ff007c0c */ /* 0x000fc6000bf01270 */
[----:B------:R-:W-:-:S04]  /*11d0*/  UIADD3 UR5, UR5, 0x100, URZ ;  /* 0x0000010005057890 */ /* 0x000fc8000fffe03f */
[----:B------:R-:W-:-:S04]  /*11e0*/  USHF.R.U32.HI UR5, URZ, 0x4, UR5 ;  /* 0x000000043f057899 */ /* 0x000fc80008011605 */
[----:B------:R-:W-:Y:S02]  /*11f0*/  ULOP3.LUT UR47, UR5, 0x3fff, URZ, 0xc0, !UPT ;  /* 0x00003fff052f7892 */ /* 0x000fe4000f8ec03f */
[----:B-1-3--:R-:W-:Y:S10]  /*1200*/  @P0 BRA `(.L_x_13) ;  /* 0x0000000000400947 */ /* 0x00aff40003800000 */
[----:B------:R-:W-:Y:S01]  /*1210*/  MOV R0, 0x0 ;  /* 0x0000000000007802 */ /* 0x000fe20000000f00 */
[----:B------:R-:W-:Y:S01]  /*1220*/  ULDC.64 UR4, c[0x4][0x68] ;  /* 0x01001a0000047ab9 */ /* 0x000fe20000000a00 */
[----:B------:R-:W-:Y:S01]  /*1230*/  ULDC.64 UR6, c[0x4][0x8] ;  /* 0x0100020000067ab9 */ /* 0x000fe20000000a00 */
[----:B--2---:R-:W-:Y:S01]  /*1240*/  IMAD.U32 R4, RZ, RZ, UR4 ;  /* 0x00000004ff047e24 */ /* 0x004fe2000f8e00ff */
[----:B------:R0:W2:Y:S01]  /*1250*/  LDC.64 R14, c[0x4][R0] ;  /* 0x01000000000e7b82 */ /* 0x0000a20000000a00 */
[----:B------:R-:W-:Y:S01]  /*1260*/  MOV R5, UR5 ;  /* 0x0000000500057c02 */ /* 0x000fe20008000f00 */
[----:B------:R-:W-:Y:S01]  /*1270*/  ULDC.64 UR4, c[0x4][0x70] ;  /* 0x01001c0000047ab9 */ /* 0x000fe20000000a00 */
[----:B------:R-:W-:Y:S02]  /*1280*/  IMAD.U32 R10, RZ, RZ, UR6 ;  /* 0x00000006ff0a7e24 */ /* 0x000fe4000f8e00ff */
[----:B------:R-:W-:Y:S02]  /*1290*/  IMAD.U32 R6, RZ, RZ, UR4 ;  /* 0x00000004ff067e24 */ /* 0x000fe4000f8e00ff */
[----:B------:R-:W-:-:S02]  /*12a0*/  IMAD.U32 R7, RZ, RZ, UR5 ;  /* 0x00000005ff077e24 */ /* 0x000fc4000f8e00ff */
[----:B------:R-:W-:Y:S02]  /*12b0*/  IMAD.U32 R11, RZ, RZ, UR7 ;  /* 0x00000007ff0b7e24 */ /* 0x000fe4000f8e00ff */
[----:B------:R-:W-:Y:S02]  /*12c0*/  IMAD.MOV.U32 R8, RZ, RZ, 0x1e1 ;  /* 0x000001e1ff087424 */ /* 0x000fe400078e00ff */
[----:B------:R-:W-:Y:S02]  /*12d0*/  IMAD.MOV.U32 R12, RZ, RZ, 0x1 ;  /* 0x00000001ff0c7424 */ /* 0x000fe400078e00ff */
[----:B0-----:R-:W-:-:S07]  /*12e0*/  IMAD.MOV.U32 R13, RZ, RZ, RZ ;  /* 0x000000ffff0d7224 */ /* 0x001fce00078e00ff */
[----:B------:R-:W-:-:S07]  /*12f0*/  LEPC R20, `(.L_x_13) ;  /* 0x000000001014794e */ /* 0x000fce0000000000 */
[----:B-123-5:R-:W-:Y:S05]  /*1300*/  CALL.ABS.NOINC R14 ;  /* 0x000000000e007343 */ /* 0x02efea0003c00000 */
.L_x_13:
[----:B------:R-:W-:-:S06]  /*1310*/  ULOP3.LUT UR4, UR40, 0x1, URZ, 0xfc, !UPT ;  /* 0x0000000128047892 */ /* 0x000fcc000f8efc3f */
[----:B------:R-:W-:-:S04]  /*1320*/  MOV R0, UR4 ;  /* 0x0000000400007c02 */ /* 0x000fc80008000f00 */
[----:B------:R-:W-:-:S13]  /*1330*/  ISETP.NE.AND P0, PT, R0, 0x3, PT ;  /* 0x000000030000780c */ /* 0x000fda0003f05270 */
[----:B------:R-:W-:Y:S05]  /*1340*/  @!P0 BRA `(.L_x_14) ;  /* 0x0000000000048947 */ /* 0x000fea0003800000 */
[----:B------:R-:W-:Y:S01]  /*1350*/  BPT.TRAP 0x1 ;  /* 0x000000040000795c */ /* 0x000fe20000300000 */
.L_x_14:
[----:B-1----:R-:W-:Y:S02]  /*1360*/  IMAD.U32 R3, RZ, RZ, UR39 ;  /* 0x00000027ff037e24 */ /* 0x002fe4000f8e00ff */
[----:B------:R-:W-:-:S03]  /*1370*/  IMAD.U32 R0, RZ, RZ, UR38 ;  /* 0x00000026ff007e24 */ /* 0x000fc6000f8e00ff */
[----:B------:R-:W-:Y:S02]  /*1380*/  LEA R3, R3, UR46, 0x3 ;  /* 0x0000002e03037c11 */ /* 0x000fe4000f8e18ff */
[----:B------:R-:W-:-:S04]  /*1390*/  SHF.L.U32 R0, R0, 0x1f, RZ ;  /* 0x0000001f00007819 */ /* 0x000fc800000006ff */
[----:B------:R0:W1:Y:S01]  /*13a0*/  SYNCS.PHASECHK.TRANS64.TRYWAIT P1, [R3+URZ], R0 ;  /* 0x00000000030075a7 */ /* 0x000062000802017f */
[----:B------:R-:W-:Y:S05]  /*13b0*/  @!P0 BRA `(.L_x_15) ;  /* 0x0000000000048947 */ /* 0x000fea0003800000 */
[----:B------:R-:W-:Y:S01]  /*13c0*/  BPT.TRAP 0x1 ;  /* 0x000000040000795c */ /* 0x000fe20000300000 */
.L_x_15:
[----:B-1----:R-:W-:Y:S05]  /*13d0*/  @P1 BRA `(.L_x_16) ;  /* 0x0000000000081947 */ /* 0x002fea0003800000 */
[----:B------:R-:W1:Y:S02]  /*13e0*/  SYNCS.PHASECHK.TRANS64.TRYWAIT P1, [R3+URZ], R0 ;  /* 0x00000000030075a7 */ /* 0x000e64000802017f */
[----:B-1----:R-:W-:Y:S05]  /*13f0*/  @!P1 BRA `(.L_x_17) ;  /* 0x00000160005c9947 */ /* 0x002fea0003800000 */
.L_x_16:
[----:B------:R-:W-:-:S04]  /*1400*/  UISETP.LT.AND UP0, UPT, UR44, 0x1, UPT ;  /* 0x000000012c00788c */ /* 0x000fc8000bf01270 */
[----:B------:R-:W-:-:S04]  /*1410*/  USEL UR4, UR44, 0x1, UP0 ;  /* 0x000000012c047887 */ /* 0x000fc80008000000 */
[----:B------:R-:W-:-:S06]  /*1420*/  UIADD3 UR4, UR44, -UR4, URZ ;  /* 0x800000042c047290 */ /* 0x000fcc000fffe03f */
[----:B01----:R-:W-:Y:S02]  /*1430*/  IMAD.U32 R0, RZ, RZ, UR4 ;  /* 0x00000004ff007e24 */ /* 0x003fe4000f8e00ff */
[----:B------:R-:W-:Y:S01]  /*1440*/  IMAD.U32 R3, RZ, RZ, UR4 ;  /* 0x00000004ff037e24 */ /* 0x000fe2000f8e00ff */
[----:B------:R-:W-:Y:S05]  /*1450*/  WARPSYNC.ALL ;  /* 0x0000000000007948 */ /* 0x000fea0003800000 */
[----:B------:R-:W-:Y:S01]  /*1460*/  ISETP.GE.AND P1, PT, R0, 0x1, PT ;  /* 0x000000010000780c */ /* 0x000fe20003f26270 */
[----:B------:R-:W-:Y:S01]  /*1470*/  UIADD3 UR46, UR46, 0xc100, URZ ;  /* 0x0000c1002e2e7890 */ /* 0x000fe2000fffe03f */
[----:B------:R-:W-:Y:S01]  /*1480*/  WARPGROUP.ARRIVE ;  /* 0x00000000000079c5 */ /* 0x000fe20000000000 */
[----:B------:R-:W-:-:S02]  /*1490*/  ULOP3.LUT UR8, UR47, 0x10000, URZ, 0xfc, !UPT ;  /* 0x000100002f087892 */ /* 0x000fc4000f8efc3f */
[----:B------:R-:W-:Y:S02]  /*14a0*/  USHF.R.U32.HI UR46, URZ, 0x4, UR46 ;  /* 0x000000043f2e7899 */ /* 0x000fe4000801162e */
[----:B------:R-:W-:Y:S02]  /*14b0*/  ULEA UR10, UR39, UR8, 0xa ;  /* 0x00000008270a7291 */ /* 0x000fe4000f8e503f */
[----:B------:R-:W-:Y:S01]  /*14c0*/  ULOP3.LUT UR9, UR46, 0x3fff, URZ, 0xc0, !UPT ;  /* 0x00003fff2e097892 */ /* 0x000fe2000f8ec03f */
[----:B------:R-:W-:Y:S01]  /*14d0*/  UMOV UR5, 0x80000020 ;  /* 0x8000002000057882 */ /* 0x000fe20000000000 */
[----:B------:R-:W-:Y:S02]  /*14e0*/  UMOV UR7, 0x80000020 ;  /* 0x8000002000077882 */ /* 0x000fe40000000000 */
[----:B------:R-:W-:Y:S01]  /*14f0*/  ULOP3.LUT UR9, UR9, 0x10000, URZ, 0xfc, !UPT ;  /* 0x0001000009097892 */ /* 0x000fe2000f8efc3f */
[----:B------:R-:W-:-:S03]  /*1500*/  UMOV UR4, UR10 ;  /* 0x0000000a00047c82 */ /* 0x000fc60008000000 */
[----:B------:R-:W-:-:S07]  /*1510*/  ULEA UR11, UR39, UR9, 0xa ;  /* 0x00000009270b7291 */ /* 0x000fce000f8e503f */
[----:B------:R-:W-:Y:S02]  /*1520*/  UMOV UR6, UR11 ;  /* 0x0000000b00067c82 */ /* 0x000fe40008000000 */
[----:B------:R-:W-:Y:S01]  /*1530*/  HGMMA.64x256x16.F32.BF16 R24, gdesc[UR4], RZ, !UPT, gsb0 ;  /* 0x03e00000041879f0 */ /* 0x000fe2000c0018ff */
[----:B------:R-:W-:Y:S01]  /*1540*/  UIADD3 UR4, UR10, 0x200, URZ ;  /* 0x000002000a047890 */ /* 0x000fe2000fffe03f */
[----:B------:R-:W-:Y:S01]  /*1550*/  UMOV UR5, 0x80000020 ;  /* 0x8000002000057882 */ /* 0x000fe20000000000 */
[----:B------:R-:W-:Y:S02]  /*1560*/  WARPGROUP.DEPBAR.LE gsb0, 0x0 ;  /* 0x00008000000079c5 */ /* 0x000fe40000010000 */
[----:B------:R-:W-:Y:S01]  /*1570*/  STL.64 [R1], R24 ;  /* 0x0000001801007387 */ /* 0x000fe20000100a00 */
[----:B------:R-:W-:Y:S01]  /*1580*/  IMAD.MOV.U32 R235, RZ, RZ, R49 ;  /* 0x000000ffffeb7224 */ /* 0x000fe200078e0031 */
[----:B------:R-:W-:Y:S01]  /*1590*/  MOV R232, R52 ;  /* 0x0000003400e87202 */ /* 0x000fe20000000f00 */
[----:B------:R-:W-:Y:S01]  /*15a0*/  IMAD.MOV.U32 R234, RZ, RZ, R50 ;  /* 0x000000ffffea7224 */ /* 0x000fe200078e0032 */
[----:B------:R-:W-:Y:S01]  /*15b0*/  STL.64 [R1+0x8], R26 ;  /* 0x0000081a01007387 */ /* 0x000fe20000100a00 */
        /* <DEDUP_REMOVED lines=43> */
[----:B------:R-:W-:Y:S01]  /*1870*/  MOV R6, R148 ;  /* 0x0000009400067202 */ /* 0x000fe20000000f00 */
[----:B------:R-:W-:Y:S01]  /*1880*/  IMAD.MOV.U32 R161, RZ, RZ, R77 ;  /* 0x000000ffffa17224 */ /* 0x000fe200078e004d */
[----:B------:R0:W-:Y:S01]  /*1890*/  STL [R1+0x60], R48 ;  /* 0x0000603001007387 */ /* 0x0001e20000100800 */
[----:B------:R-:W-:-:S02]  /*18a0*/  IMAD.MOV.U32 R162, RZ, RZ, R78 ;  /* 0x000000ffffa27224 */ /* 0x000fc400078e004e */
[----:B------:R-:W-:Y:S01]  /*18b0*/  IMAD.MOV.U32 R163, RZ, RZ, R79 ;  /* 0x000000ffffa37224 */ /* 0x000fe200078e004f */
[----:B------:R-:W-:Y:S01]  /*18c0*/  STL [R1+0x2b8], R160 ;  /* 0x0002b8a001007387 */ /* 0x000fe20000100800 */
[----:B------:R-:W-:Y:S02]  /*18d0*/  IMAD.MOV.U32 R164, RZ, RZ, R80 ;  /* 0x000000ffffa47224 */ /* 0x000fe400078e0050 */
[----:B------:R-:W-:Y:S02]  /*18e0*/  IMAD.MOV.U32 R165, RZ, RZ, R81 ;  /* 0x000000ffffa57224 */ /* 0x000fe400078e0051 */
[----:B------:R-:W-:Y:S02]  /*18f0*/  IMAD.MOV.U32 R166, RZ, RZ, R82 ;  /* 0x000000ffffa67224 */ /* 0x000fe400078e0052 */
[----:B------:R-:W-:Y:S02]  /*1900*/  IMAD.MOV.U32 R167, RZ, RZ, R83 ;  /* 0x000000ffffa77224 */ /* 0x000fe400078e0053 */
[----:B------:R-:W-:-:S02]  /*1910*/  IMAD.MOV.U32 R169, RZ, RZ, R85 ;  /* 0x000000ffffa97224 */ /* 0x000fc400078e0055 */
[----:B------:R-:W-:Y:S02]  /*1920*/  IMAD.MOV.U32 R170, RZ, RZ, R86 ;  /* 0x000000ffffaa7224 */ /* 0x000fe400078e0056 */
        /* <DEDUP_REMOVED lines=45> */
[----:B---3--:R-:W-:Y:S02]  /*1c00*/  IMAD.MOV.U32 R17, RZ, RZ, R138 ;  /* 0x000000ffff117224 */ /* 0x008fe400078e008a */
        /* <DEDUP_REMOVED lines=8> */
[----:B--2---:R-:W-:Y:S02]  /*1c90*/  IMAD.MOV.U32 R5, RZ, RZ, R149 ;  /* 0x000000ffff057224 */ /* 0x004fe400078e0095 */
[----:B------:R-:W-:Y:S02]  /*1ca0*/  IMAD.MOV.U32 R4, RZ, RZ, R150 ;  /* 0x000000ffff047224 */ /* 0x000fe400078e0096 */
[----:B------:R-:W-:Y:S02]  /*1cb0*/  IMAD.MOV.U32 R0, RZ, RZ, R151 ;  /* 0x000000ffff007224 */ /* 0x000fe400078e0097 */
[----:B0-----:R-:W-:-:S06]  /*1cc0*/  WARPGROUP.ARRIVE ;  /* 0x00000000000079c5 */ /* 0x001fcc0000000000 */
[----:B------:R-:W-:Y:S03]  /*1cd0*/  HGMMA.64x256x16.F32.BF16 R24, gdesc[UR4], RZ, !UPT, gsb0 ;  /* 0x03e00000041879f0 */ /* 0x000fe6000c0018ff */
[----:B------:R-:W-:Y:S02]  /*1ce0*/  WARPGROUP.DEPBAR.LE gsb0, 0x0 ;  /* 0x00008000000079c5 */ /* 0x000fe40000010000 */
[----:B------:R-:W-:Y:S04]  /*1cf0*/  STL.64 [R1+0x2b0], R150 ;  /* 0x0002b09601007387 */ /* 0x000fe80000100a00 */
        /* <DEDUP_REMOVED lines=20> */
[----:B------:R0:W-:Y:S04]  /*1e40*/  STL.64 [R1+0x208], R108 ;  /* 0x0002086c01007387 */ /* 0x0001e80000100a00 */
[----:B0-----:R-:W2:Y:S04]  /*1e50*/  LDL.LU R108, [R1] ;  /* 0x00000000016c7983 */ /* 0x001ea80000300800 */
[----:B------:R-:W2:Y:S04]  /*1e60*/  LDL.LU R109, [R1+0x4] ;  /* 0x00000400016d7983 */ /* 0x000ea80000300800 */
        /* <DEDUP_REMOVED lines=22> */
[----:B------:R-:W2:Y:S01]  /*1fd0*/  LDL.LU R132, [R1+0x60] ;  /* 0x0000600001847983 */ /* 0x000ea20000300800 */
[----:B------:R-:W-:Y:S01]  /*1fe0*/  IMAD.MOV.U32 R133, RZ, RZ, R235 ;  /* 0x000000ffff857224 */ /* 0x000fe200078e00eb */
[----:B------:R-:W-:Y:S01]  /*1ff0*/  MOV R137, R231 ;  /* 0x000000e700897202 */ /* 0x000fe20000000f00 */
[----:B------:R-:W-:Y:S01]  /*2000*/  IMAD.MOV.U32 R134, RZ, RZ, R234 ;  /* 0x000000ffff867224 */ /* 0x000fe200078e00ea */
[----:B------:R-:W-:Y:S01]  /*2010*/  MOV R145, R223 ;  /* 0x000000df00917202 */ /* 0x000fe20000000f00 */
[----:B------:R-:W-:Y:S01]  /*2020*/  IMAD.MOV.U32 R135, RZ, RZ, R233 ;  /* 0x000000ffff877224 */ /* 0x000fe200078e00e9 */
[----:B------:R-:W-:Y:S01]  /*2030*/  UIADD3 UR4, UR10, 0x2, URZ ;  /* 0x000000020a047890 */ /* 0x000fe2000fffe03f */
[----:B------:R-:W-:Y:S01]  /*2040*/  IMAD.MOV.U32 R136, RZ, RZ, R232 ;  /* 0x000000ffff887224 */ /* 0x000fe200078e00e8 */
[----:B------:R-:W-:Y:S01]  /*2050*/  MOV R232, R6 ;  /* 0x0000000600e87202 */ /* 0x000fe20000000f00 */
[----:B------:R-:W-:Y:S01]  /*2060*/  IMAD.MOV.U32 R138, RZ, RZ, R230 ;  /* 0x000000ffff8a7224 */ /* 0x000fe200078e00e6 */
[----:B------:R-:W-:Y:S01]  /*2070*/  UIADD3 UR6, UR11, 0x2, URZ ;  /* 0x000000020b067890 */ /* 0x000fe2000fffe03f */
[----:B------:R-:W-:Y:S01]  /*2080*/  IMAD.MOV.U32 R139, RZ, RZ, R229 ;  /* 0x000000ffff8b7224 */ /* 0x000fe200078e00e5 */
[----:B------:R-:W-:Y:S01]  /*2090*/  UMOV UR5, 0x80000020 ;  /* 0x8000002000057882 */ /* 0x000fe20000000000 */
[----:B------:R-:W-:Y:S01]  /*20a0*/  IMAD.MOV.U32 R140, RZ, RZ, R228 ;  /* 0x000000ffff8c7224 */ /* 0x000fe200078e00e4 */
[----:B------:R-:W-:Y:S01]  /*20b0*/  UMOV UR7, 0x80000020 ;  /* 0x8000002000077882 */ /* 0x000fe20000000000 */
[----:B------:R-:W-:-:S02]  /*20c0*/  IMAD.MOV.U32 R141, RZ, RZ, R227 ;  /* 0x000000ffff8d7224 */ /* 0x000fc400078e00e3 */
[----:B------:R-:W-:Y:S02]  /*20d0*/  IMAD.MOV.U32 R142, RZ, RZ, R226 ;  /* 0x000000ffff8e7224 */ /* 0x000fe400078e00e2 */
[----:B------:R-:W-:Y:S02]  /*20e0*/  IMAD.MOV.U32 R143, RZ, RZ, R225 ;  /* 0x000000ffff8f7224 */ /* 0x000fe400078e00e1 */
[----:B------:R-:W-:Y:S01]  /*20f0*/  IMAD.MOV.U32 R144, RZ, RZ, R224 ;  /* 0x000000ffff907224 */ /* 0x000fe200078e00e0 */
[----:B------:R-:W-:Y:S01]  /*2100*/  MOV R224, R14 ;  /* 0x0000000e00e07202 */ /* 0x000fe20000000f00 */
[----:B------:R-:W-:Y:S02]  /*2110*/  IMAD.MOV.U32 R146, RZ, RZ, R222 ;  /* 0x000000ffff927224 */ /* 0x000fe400078e00de */
[----:B------:R-:W-:Y:S02]  /*2120*/  IMAD.MOV.U32 R147, RZ, RZ, R221 ;  /* 0x000000ffff937224 */ /* 0x000fe400078e00dd */
[----:B------:R-:W-:-:S02]  /*2130*/  IMAD.MOV.U32 R148, RZ, RZ, R220 ;  /* 0x000000ffff947224 */ /* 0x000fc400078e00dc */
[----:B------:R-:W-:Y:S02]  /*2140*/  IMAD.MOV.U32 R149, RZ, RZ, R219 ;  /* 0x000000ffff957224 */ /* 0x000fe400078e00db */
[----:B------:R-:W-:Y:S02]  /*2150*/  IMAD.MOV.U32 R150, RZ, RZ, R218 ;  /* 0x000000ffff967224 */ /* 0x000fe400078e00da */
[----:B------:R-:W-:Y:S02]  /*2160*/  IMAD.MOV.U32 R151, RZ, RZ, R217 ;  /* 0x000000ffff977224 */ /* 0x000fe400078e00d9 */
[----:B------:R-:W-:Y:S01]  /*2170*/  IMAD.MOV.U32 R160, RZ, RZ, R216 ;  /* 0x000000ffffa07224 */ /* 0x000fe200078e00d8 */
[----:B------:R-:W-:Y:S01]  /*2180*/  MOV R216, R23 ;  /* 0x0000001700d87202 */ /* 0x000fe20000000f00 */
        /* <DEDUP_REMOVED lines=16> */
[----:B------:R-:W-:-:S06]  /*2290*/  IMAD.MOV.U32 R235, RZ, RZ, R0 ;  /* 0x000000ffffeb7224 */ /* 0x000fcc00078e0000 */
[----:B--2---:R-:W-:-:S06]  /*22a0*/  WARPGROUP.ARRIVE ;  /* 0x00000000000079c5 */ /* 0x004fcc0000000000 */
[----:B------:R-:W-:Y:S03]  /*22b0*/  HGMMA.64x256x16.F32.BF16 R108, gdesc[UR4], R108, gsb0 ;  /* 0x03e00000046c79f0 */ /* 0x000fe6000800186c */
[----:B------:R-:W-:Y:S02]  /*22c0*/  WARPGROUP.DEPBAR.LE gsb0, 0x0 ;  /* 0x00008000000079c5 */ /* 0x000fe40000010000 */
[----:B------:R-:W-:Y:S04]  /*22d0*/  STL.64 [R1], R108 ;  /* 0x0000006c01007387 */ /* 0x000fe80000100a00 */
        /* <DEDUP_REMOVED lines=63> */
[----:B0-----:R1:W5:Y:S04]  /*26d0*/  LDL.LU R160, [R1+0x2b8] ;  /* 0x0002b80001a07983 */ /* 0x0013680000300800 */
[----:B------:R-:W2:Y:S04]  /*26e0*/  LDL.LU.64 R150, [R1+0x2b0] ;  /* 0x0002b00001967983 */ /* 0x000ea80000300a00 */
        /* <DEDUP_REMOVED lines=20> */
[----:B------:R-:W2:Y:S01]  /*2830*/  LDL.LU.64 R108, [R1+0x208] ;  /* 0x00020800016c7983 */ /* 0x000ea20000300a00 */
[----:B------:R-:W-:Y:S01]  /*2840*/  UIADD3 UR4, UR10, 0x202, URZ ;  /* 0x000002020a047890 */ /* 0x000fe2000fffe03f */
[----:B------:R-:W-:Y:S01]  /*2850*/  UMOV UR5, 0x80000020 ;  /* 0x8000002000057882 */ /* 0x000fe20000000000 */
[----:B--2---:R-:W-:-:S07]  /*2860*/  WARPGROUP.ARRIVE ;  /* 0x00000000000079c5 */ /* 0x004fce0000000000 */
[----:B------:R-:W-:Y:S03]  /*2870*/  HGMMA.64x256x16.F32.BF16 R24, gdesc[UR4], R24, gsb0 ;  /* 0x03e00000041879f0 */ /* 0x000fe60008001818 */
[----:B------:R-:W-:Y:S02]  /*2880*/  WARPGROUP.DEPBAR.LE gsb0, 0x0 ;  /* 0x00008000000079c5 */ /* 0x000fe40000010000 */
[----:B-1----:R-:W-:Y:S05]  /*2890*/  @!P1 BRA `(.L_x_18) ;  /* 0x0000002000909947 */ /* 0x002fea0003800000 */
[----:B------:R-:W-:Y:S02]  /*28a0*/  UIADD3 UR4, UR39, 0x1, URZ ;  /* 0x0000000127047890 */ /* 0x000fe4000fffe03f */
[----:B------:R-:W-:Y:S02]  /*28b0*/  UMOV UR11, UR39 ;  /* 0x00000027000b7c82 */ /* 0x000fe40008000000 */
[----:B------:R-:W-:-:S04]  /*28c0*/  UISETP.NE.AND UP0, UPT, UR4, 0x3, UPT ;  /* 0x000000030400788c */ /* 0x000fc8000bf05270 */
[----:B------:R-:W-:Y:S02]  /*28d0*/  USEL UR5, URZ, 0x1, UP0 ;  /* 0x000000013f057887 */ /* 0x000fe40008000000 */
[----:B------:R-:W-:Y:S02]  /*28e0*/  USEL UR10, UR4, URZ, UP0 ;  /* 0x0000003f040a7287 */ /* 0x000fe40008000000 */
[----:B------:R-:W-:-:S06]  /*28f0*/  ULOP3.LUT UR5, UR38, UR5, URZ, 0x3c, !UPT ;  /* 0x0000000526057292 */ /* 0x000fcc000f8e3c3f */
[----:B------:R-:W-:-:S07]  /*2900*/  IMAD.U32 R0, RZ, RZ, UR5 ;  /* 0x00000005ff007e24 */ /* 0x000fce000f8e00ff */
.L_x_25:
[----:B------:R-:W-:Y:S05]  /*2910*/  @!P0 BRA `(.L_x_19) ;  /* 0x0000000000048947 */ /* 0x000fea0003800000 */
[----:B------:R-:W-:Y:S01]  /*2920*/  BPT.TRAP 0x1 ;  /* 0x000000040000795c */ /* 0x000fe20000300000 */
.L_x_19:
[----:B------:R-:W0:Y:S01]  /*2930*/  S2UR UR5, SR_CgaCtaId ;  /* 0x00000000000579c3 */ /* 0x000e220000008800 */
[----:B------:R-:W-:Y:S01]  /*2940*/  UMOV UR4, 0x400 ;  /* 0x0000040000047882 */ /* 0x000fe20000000000 */
[----:B------:R-:W-:Y:S01]  /*2950*/  SHF.L.U32 R4, R0, 0x1f, RZ ;  /* 0x0000001f00047819 */ /* 0x000fe200000006ff */
[----:B0-----:R-:W-:-:S04]  /*2960*/  ULEA UR14, UR5, UR4, 0x18 ;  /* 0x00000004050e7291 */ /* 0x001fc8000f8ec03f */
[----:B------:R-:W-:-:S09]  /*2970*/  ULEA UR4, UR10, UR14, 0x3 ;  /* 0x0000000e0a047291 */ /* 0x000fd2000f8e183f */
[----:B------:R0:W1:Y:S01]  /*2980*/  SYNCS.PHASECHK.TRANS64.TRYWAIT P1, [UR4], R4 ;  /* 0x00000004ff0075a7 */ /* 0x0000620008020144 */
[----:B------:R-:W-:Y:S05]  /*2990*/  @!P0 BRA `(.L_x_20) ;  /* 0x0000000000048947 */ /* 0x000fea0003800000 */
[----:B------:R-:W-:Y:S01]  /*29a0*/  BPT.TRAP 0x1 ;  /* 0x000000040000795c */ /* 0x000fe20000300000 */
.L_x_20:
[----:B-1----:R-:W-:Y:S05]  /*29b0*/  @P1 BRA `(.L_x_21) ;  /* 0x0000000000081947 */ /* 0x002fea0003800000 */
[----:B------:R-:W1:Y:S02]  /*29c0*/  SYNCS.PHASECHK.TRANS64.TRYWAIT P1, [UR4], R4 ;  /* 0x00000004ff0075a7 */ /* 0x000e640008020144 */
[----:B-1----:R-:W-:Y:S05]  /*29d0*/  @!P1 BRA `(.L_x_22) ;  /* 0x0000014800f89947 */ /* 0x002fea0003800000 */
.L_x_21:
        /* <DEDUP_REMOVED lines=64> */
[----:B--2---:R-:W2:Y:S04]  /*2de0*/  LDL.LU.64 R24, [R1] ;  /* 0x0000000001187983 */ /* 0x004ea80000300a00 */
        /* <DEDUP_REMOVED lines=63> */
[----:B------:R-:W-:-:S02]  /*31e0*/  ULEA UR12, UR10, UR8, 0xa ;  /* 0x000000080a0c7291 */ /* 0x000fc4000f8e503f */
[----:B------:R-:W-:Y:S01]  /*31f0*/  ULEA UR13, UR10, UR9, 0xa ;  /* 0x000000090a0d7291 */ /* 0x000fe2000f8e503f */
[----:B------:R-:W-:Y:S01]  /*3200*/  UMOV UR5, 0x80000020 ;  /* 0x8000002000057882 */ /* 0x000fe20000000000 */
[----:B------:R-:W-:-:S03]  /*3210*/  UMOV UR7, 0x80000020 ;  /* 0x8000002000077882 */ /* 0x000fc60000000000 */
[----:B------:R-:W-:Y:S02]  /*3220*/  UMOV UR4, UR12 ;  /* 0x0000000c00047c82 */ /* 0x000fe40008000000 */
[----:B------:R-:W-:Y:S01]  /*3230*/  UMOV UR6, UR13 ;  /* 0x0000000d00067c82 */ /* 0x000fe20008000000 */
[----:B--2---:R-:W-:-:S06]  /*3240*/  WARPGROUP.ARRIVE ;  /* 0x00000000000079c5 */ /* 0x004fcc0000000000 */
[----:B------:R-:W-:Y:S03]  /*3250*/  HGMMA.64x256x16.F32.BF16 R24, gdesc[UR4], R24, gsb0 ;  /* 0x03e00000041879f0 */ /* 0x000fe60008001818 */
[----:B------:R-:W-:Y:S02]  /*3260*/  WARPGROUP.DEPBAR.LE gsb0, 0x0 ;  /* 0x00008000000079c5 */ /* 0x000fe40000010000 */
[----:B------:R-:W-:Y:S01]  /*3270*/  STL.64 [R1], R24 ;  /* 0x0000001801007387 */ /* 0x000fe20000100a00 */
[----:B-1----:R-:W-:Y:S01]  /*3280*/  IMAD.MOV.U32 R5, RZ, RZ, R150 ;  /* 0x000000ffff057224 */ /* 0x002fe200078e0096 */
[----:B------:R-:W-:Y:S01]  /*3290*/  MOV R6, R149 ;  /* 0x0000009500067202 */ /* 0x000fe20000000f00 */
[----:B0-----:R-:W-:Y:S01]  /*32a0*/  IMAD.MOV.U32 R4, RZ, RZ, R151 ;  /* 0x000000ffff047224 */ /* 0x001fe200078e0097 */
        /* <DEDUP_REMOVED lines=44> */
[----:B------:R0:W-:Y:S01]  /*3570*/  STL.64 [R1+0x60], R48 ;  /* 0x0000603001007387 */ /* 0x0001e20000100a00 */
[----:B------:R-:W-:Y:S01]  /*3580*/  IMAD.MOV.U32 R206, RZ, RZ, R122 ;  /* 0x000000ffffce7224 */ /* 0x000fe200078e007a */
[----:B------:R-:W-:Y:S01]  /*3590*/  MOV R232, R53 ;  /* 0x0000003500e87202 */ /* 0x000fe20000000f00 */
[----:B------:R-:W-:Y:S01]  /*35a0*/  IMAD.MOV.U32 R207, RZ, RZ, R123 ;  /* 0x000000ffffcf7224 */ /* 0x000fe200078e007b */
[----:B------:R-:W2:Y:S01]  /*35b0*/  LDL.LU.64 R150, [R1+0x4b8] ;  /* 0x0004b80001967983 */ /* 0x000ea20000300a00 */
[----:B------:R-:W-:-:S02]  /*35c0*/  IMAD.MOV.U32 R204, RZ, RZ, R120 ;  /* 0x000000ffffcc7224 */ /* 0x000fc400078e0078 */
[----:B------:R-:W-:Y:S01]  /*35d0*/  IMAD.MOV.U32 R205, RZ, RZ, R121 ;  /* 0x000000ffffcd7224 */ /* 0x000fe200078e0079 */
[----:B------:R-:W2:Y:S01]  /*35e0*/  LDL.LU.64 R148, [R1+0x4b0] ;  /* 0x0004b00001947983 */ /* 0x000ea20000300a00 */
[----:B------:R-:W-:Y:S02]  /*35f0*/  IMAD.MOV.U32 R202, RZ, RZ, R118 ;  /* 0x000000ffffca7224 */ /* 0x000fe400078e0076 */
[----:B------:R-:W-:Y:S01]  /*3600*/  IMAD.MOV.U32 R203, RZ, RZ, R119 ;  /* 0x000000ffffcb7224 */ /* 0x000fe200078e0077 */
[----:B------:R-:W2:Y:S01]  /*3610*/  LDL.LU.64 R146, [R1+0x4a8] ;  /* 0x0004a80001927983 */ /* 0x000ea20000300a00 */
[----:B------:R-:W-:Y:S02]  /*3620*/  IMAD.MOV.U32 R200, RZ, RZ, R116 ;  /* 0x000000ffffc87224 */ /* 0x000fe400078e0074 */
        /* <DEDUP_REMOVED lines=86> */
[----:B------:R-:W-:-:S03]  /*3b90*/  IMAD.MOV.U32 R234, RZ, RZ, R51 ;  /* 0x000000ffffea7224 */ /* 0x000fc600078e0033 */
        /* <DEDUP_REMOVED lines=19> */
[----:B0-----:R-:W2:Y:S04]  /*3cd0*/  LDL.LU.64 R48, [R1+0x320] ;  /* 0x0003200001307983 */ /* 0x001ea80000300a00 */
        /* <DEDUP_REMOVED lines=13> */
[----:B------:R-:W-:-:S02]  /*3db0*/  UMOV UR5, 0x80000020 ;  /* 0x8000002000057882 */ /* 0x000fc40000000000 */
[----:B-----5:R-:W-:Y:S01]  /*3dc0*/  STL [R1+0x2b8], R160 ;  /* 0x0002b8a001007387 */ /* 0x020fe20000100800 */
[----:B--2---:R-:W-:-:S06]  /*3dd0*/  WARPGROUP.ARRIVE ;  /* 0x00000000000079c5 */ /* 0x004fcc0000000000 */
[----:B------:R-:W-:Y:S03]  /*3de0*/  HGMMA.64x256x16.F32.BF16 R24, gdesc[UR4], R24, gsb0 ;  /* 0x03e00000041879f0 */ /* 0x000fe60008001818 */
        /* <DEDUP_REMOVED lines=54> */
[----:B------:R-:W-:Y:S01]  /*4150*/  MOV R235, R4 ;  /* 0x0000000400eb7202 */ /* 0x000fe20000000f00 */
        /* <DEDUP_REMOVED lines=12> */
[----:B------:R-:W-:Y:S01]  /*4220*/  IMAD.MOV.U32 R150, RZ, RZ, R219 ;  /* 0x000000ffff967224 */ /* 0x000fe200078e00db */
[----:B------:R-:W-:Y:S01]  /*4230*/  MOV R219, R21 ;  /* 0x0000001500db7202 */ /* 0x000fe20000000f00 */
        /* <DEDUP_REMOVED lines=17> */
[----:B------:R-:W-:Y:S01]  /*4350*/  IMAD.MOV.U32 R234, RZ, RZ, R5 ;  /* 0x000000ffffea7224 */ /* 0x000fe200078e0005 */
[----:B------:R-:W-:Y:S02]  /*4360*/  UIADD3 UR4, UR12, 0x2, URZ ;  /* 0x000000020c047890 */ /* 0x000fe4000fffe03f */
[----:B------:R-:W-:Y:S01]  /*4370*/  UIADD3 UR6, UR13, 0x2, URZ ;  /* 0x000000020d067890 */ /* 0x000fe2000fffe03f */
[----:B------:R-:W-:Y:S01]  /*4380*/  UMOV UR5, 0x80000020 ;  /* 0x8000002000057882 */ /* 0x000fe20000000000 */
[----:B------:R-:W-:Y:S01]  /*4390*/  UMOV UR7, 0x80000020 ;  /* 0x8000002000077882 */ /* 0x000fe20000000000 */
        /* <DEDUP_REMOVED lines=96> */
[----:B------:R-:W-:Y:S01]  /*49a0*/  BPT.TRAP 0x1 ;  /* 0x000000040000795c */ /* 0x000fe20000300000 */
.L_x_23:
[----:B------:R-:W-:Y:S02]  /*49b0*/  UISETP.GT.U32.AND UP0, UPT, UR40, 0x1, UPT ;  /* 0x000000012800788c */ /* 0x000fe4000bf04070 */
[----:B------:R-:W-:-:S04]  /*49c0*/  ULEA UR4, UR11, UR14, 0x3 ;  /* 0x0000000e0b047291 */ /* 0x000fc8000f8e183f */
[----:B------:R-:W-:Y:S01]  /*49d0*/  UIADD3 UR4, UR4, 0x18, URZ ;  /* 0x0000001804047890 */ /* 0x000fe2000fffe03f */
[----:B------:R-:W-:-:S03]  /*49e0*/  PLOP3.LUT P1, PT, PT, PT, UP0, 0x80, 0x0 ;  /* 0x000000000000781c */ /* 0x000fc60003f2f008 */
[----:B------:R-:W-:-:S09]  /*49f0*/  UPRMT UR4, URZ, 0x654, UR4 ;  /* 0x000006543f047896 */ /* 0x000fd20008000004 */
[----:B------:R-:W-:Y:S01]  /*4a00*/  SYNCS.ARRIVE.TRANS64.RED.A1T0 RZ, [UR4], RZ ;  /* 0x000000ffffff79a7 */ /* 0x000fe20008100404 */
[----:B------:R-:W-:Y:S05]  /*4a10*/  @P1 BRA `(.L_x_24) ;  /* 0x0000000000041947 */ /* 0x000fea0003800000 */
[----:B------:R-:W-:Y:S01]  /*4a20*/  BPT.TRAP 0x1 ;  /* 0x000000040000795c */ /* 0x000fe20000300000 */
.L_x_24:
[----:B------:R-:W-:Y:S01]  /*4a30*/  UIADD3 UR10, UR10, 0x1, URZ ;  /* 0x000000010a0a7890 */ /* 0x000fe2000fffe03f */
[C---:B------:R-:W-:Y:S01]  /*4a40*/  ISETP.GT.AND P1, PT, R3.reuse, 0x1, PT ;  /* 0x000000010300780c */ /* 0x040fe20003f24270 */
[----:B------:R-:W-:Y:S01]  /*4a50*/  UIADD3 UR11, UR11, 0x1, URZ ;  /* 0x000000010b0b7890 */ /* 0x000fe2000fffe03f */
[----:B------:R-:W-:Y:S01]  /*4a60*/  VIADD R3, R3, 0xffffffff ;  /* 0xffffffff03037836 */ /* 0x000fe20000000000 */
[----:B------:R-:W-:Y:S02]  /*4a70*/  UISETP.NE.AND UP0, UPT, UR10, 0x3, UPT ;  /* 0x000000030a00788c */ /* 0x000fe4000bf05270 */
[----:B------:R-:W-:Y:S02]  /*4a80*/  UISETP.NE.AND UP1, UPT, UR11, 0x3, UPT ;  /* 0x000000030b00788c */ /* 0x000fe4000bf25270 */
[----:B------:R-:W-:Y:S02]  /*4a90*/  USEL UR4, URZ, 0x1, UP0 ;  /* 0x000000013f047887 */ /* 0x000fe40008000000 */
[----:B------:R-:W-:-:S02]  /*4aa0*/  USEL UR10, UR10, URZ, UP0 ;  /* 0x0000003f0a0a7287 */ /* 0x000fc40008000000 */
[----:B------:R-:W-:Y:S02]  /*4ab0*/  USEL UR11, UR11, URZ, UP1 ;  /* 0x0000003f0b0b7287 */ /* 0x000fe40008800000 */
[----:B------:R-:W-:Y:S01]  /*4ac0*/  LOP3.LUT R0, R0, UR4, RZ, 0x3c, !PT ;  /* 0x0000000400007c12 */ /* 0x000fe2000f8e3cff */
[----:B------:R-:W-:Y:S09]  /*4ad0*/  @P1 BRA `(.L_x_25) ;  /* 0xffffffdc008c1947 */ /* 0x000ff2000383ffff */
.L_x_18:
[----:B------:R-:W0:Y:S02]  /*4ae0*/  LDC R0, c[0x0][0x28c] ;  /* 0x0000a300ff007b82 */ /* 0x000e240000000800 */
[----:B0-----:R-:W-:-:S13]  /*4af0*/  ISETP.GE.AND P1, PT, R0, 0x1, PT ;  /* 0x000000010000780c */ /* 0x001fda0003f26270 */
[----:B------:R-:W-:Y:S05]  /*4b00*/  @!P1 BRA `(.L_x_26) ;  /* 0x00000000004c9947 */ /* 0x000fea0003800000 */
[----:B------:R-:W-:Y:S05]  /*4b10*/  @!P0 BRA `(.L_x_27) ;  /* 0x0000000000048947 */ /* 0x000fea0003800000 */
[----:B------:R-:W-:Y:S01]  /*4b20*/  BPT.TRAP 0x1 ;  /* 0x000000040000795c */ /* 0x000fe20000300000 */
.L_x_27:
[----:B------:R-:W0:Y:S01]  /*4b30*/  S2UR UR7, SR_CgaCtaId ;  /* 0x00000000000779c3 */ /* 0x000e220000008800 */
[----:B------:R-:W-:-:S04]  /*4b40*/  UISETP.LT.AND UP0, UPT, UR44, 0x1, UPT ;  /* 0x000000012c00788c */ /* 0x000fc8000bf01270 */
[----:B------:R-:W-:Y:S02]  /*4b50*/  USEL UR6, UR44, 0x1, UP0 ;  /* 0x000000012c067887 */ /* 0x000fe40008000000 */
[----:B------:R-:W-:Y:S02]  /*4b60*/  UISETP.GT.U32.AND UP0, UPT, UR40, 0x1, UPT ;  /* 0x000000012800788c */ /* 0x000fe4000bf04070 */
[----:B------:R-:W-:-:S04]  /*4b70*/  UIADD3 UR6, UR39, UR44, -UR6 ;  /* 0x0000002c27067290 */ /* 0x000fc8000fffe806 */
[----:B------:R-:W-:Y:S01]  /*4b80*/  UIMAD.WIDE.U32 UR4, UR6, -0x55555555, URZ ;  /* 0xaaaaaaab060478a5 */ /* 0x000fe2000f8e003f */
[----:B------:R-:W-:-:S03]  /*4b90*/  PLOP3.LUT P0, PT, PT, PT, UP0, 0x80, 0x0 ;  /* 0x000000000000781c */ /* 0x000fc60003f0f008 */
[----:B------:R-:W-:-:S03]  /*4ba0*/  USHF.R.U32.HI UR4, URZ, 0x1, UR5 ;  /* 0x000000013f047899 */ /* 0x000fc60008011605 */
[----:B------:R-:W-:Y:S01]  /*4bb0*/  UMOV UR5, 0x400 ;  /* 0x0000040000057882 */ /* 0x000fe20000000000 */
[----:B------:R-:W-:Y:S02]  /*4bc0*/  UIMAD UR6, UR4, -0x3, UR6 ;  /* 0xfffffffd040678a4 */ /* 0x000fe4000f8e0206 */
[----:B0-----:R-:W-:-:S04]  /*4bd0*/  ULEA UR5, UR7, UR5, 0x18 ;  /* 0x0000000507057291 */ /* 0x001fc8000f8ec03f */
[----:B------:R-:W-:-:S04]  /*4be0*/  ULEA UR6, UR6, UR5, 0x3 ;  /* 0x0000000506067291 */ /* 0x000fc8000f8e183f */
[----:B------:R-:W-:-:S04]  /*4bf0*/  UIADD3 UR6, UR6, 0x18, URZ ;  /* 0x0000001806067890 */ /* 0x000fc8000fffe03f */
[----:B------:R-:W-:-:S09]  /*4c00*/  UPRMT UR6, URZ, 0x654, UR6 ;  /* 0x000006543f067896 */ /* 0x000fd20008000006 */
[----:B------:R-:W-:Y:S01]  /*4c10*/  SYNCS.ARRIVE.TRANS64.RED.A1T0 RZ, [UR6], RZ ;  /* 0x000000ffffff79a7 */ /* 0x000fe20008100406 */
[----:B------:R-:W-:Y:S05]  /*4c20*/  @P0 BRA `(.L_x_26) ;  /* 0x0000000000040947 */ /* 0x000fea0003800000 */
[----:B------:R-:W-:Y:S01]  /*4c30*/  BPT.TRAP 0x1 ;  /* 0x000000040000795c */ /* 0x000fe20000300000 */
.L_x_26:
[----:B------:R-:W0:Y:S01]  /*4c40*/  S2R R8, SR_TID.X ;  /* 0x0000000000087919 */ /* 0x000e220000002100 */
[----:B------:R-:W-:Y:S01]  /*4c50*/  IMAD.MOV.U32 R19, RZ, RZ, 0x6540 ;  /* 0x00006540ff137424 */ /* 0x000fe200078e00ff */
[----:B------:R-:W-:Y:S01]  /*4c60*/  USHF.R.S32.HI UR10, URZ, 0x1f, UR43 ;  /* 0x0000001f3f0a7899 */ /* 0x000fe2000801142b */
[----:B-----5:R-:W-:Y:S01]  /*4c70*/  LOP3.LUT R4, R160, 0x1, RZ, 0xc0, !PT ;  /* 0x00000001a0047812 */ /* 0x020fe200078ec0ff */
[----:B------:R-:W-:Y:S01]  /*4c80*/  ULDC.64 UR8, c[0x0][0x5d0] ;  /* 0x0001740000087ab9 */ /* 0x000fe20000000a00 */
[----:B------:R-:W-:Y:S01]  /*4c90*/  UIMAD.WIDE UR6, UR41, 0x100, URZ ;  /* 0x00000100290678a5 */ /* 0x000fe2000f8e023f */
[----:B------:R-:W-:Y:S01]  /*4ca0*/  IMAD.U32 R6, RZ, RZ, UR8 ;  /* 0x00000008ff067e24 */ /* 0x000fe2000f8e00ff */
[----:B------:R-:W-:Y:S01]  /*4cb0*/  UIMAD UR4, UR10, UR8, URZ ;  /* 0x000000080a0472a4 */ /* 0x000fe2000f8e023f */
[----:B------:R-:W-:Y:S01]  /*4cc0*/  IMAD.SHL.U32 R3, R4, 0x40, RZ ;  /* 0x0000004004037824 */ /* 0x000fe200078e00ff */
[----:B------:R-:W-:Y:S02]  /*4cd0*/  USHF.L.U32 UR41, UR41, 0x8, URZ ;  /* 0x0000000829297899 */ /* 0x000fe4000800063f */
[----:B------:R-:W-:Y:S01]  /*4ce0*/  UIMAD UR4, UR43, UR9, UR4 ;  /* 0x000000092b0472a4 */ /* 0x000fe2000f8e0204 */
[----:B------:R-:W-:Y:S01]  /*4cf0*/  ULDC UR8, c[0x0][0x284] ;  /* 0x0000a10000087ab9 */ /* 0x000fe20000000800 */
[----:B------:R-:W-:Y:S01]  /*4d00*/  UIADD3 UR39, UR44, UR39, URZ ;  /* 0x000000272c277290 */ /* 0x000fe2000fffe03f */
[----:B------:R-:W-:Y:S01]  /*4d10*/  IMAD.U32 R17, RZ, RZ, UR8 ;  /* 0x00000008ff117e24 */ /* 0x000fe2000f8e00ff */
[----:B------:R-:W-:-:S02]  /*4d20*/  UISETP.GE.U32.AND UP2, UPT, UR44, 0x3, UPT ;  /* 0x000000032c00788c */ /* 0x000fc4000bf46070 */
[----:B------:R-:W-:-:S04]  /*4d30*/  UISETP.GT.U32.AND UP1, UPT, UR39, 0x2, UPT ;  /* 0x000000022700788c */ /* 0x000fc8000bf24070 */
[----:B------:R-:W-:Y:S01]  /*4d40*/  UISETP.LT.U32.AND UP1, UPT, UR44, 0x3, UP1 ;  /* 0x000000032c00788c */ /* 0x000fe20008f21070 */
[C---:B0-----:R-:W-:Y:S01]  /*4d50*/  IMAD.SHL.U32 R18, R8.reuse, 0x2, RZ ;  /* 0x0000000208127824 */ /* 0x041fe200078e00ff */
[----:B------:R-:W-:Y:S02]  /*4d60*/  SHF.R.U32.HI R0, RZ, 0x2, R8 ;  /* 0x00000002ff007819 */ /* 0x000fe40000011608 */
[----:B------:R-:W-:Y:S02]  /*4d70*/  LOP3.LUT R5, R8, 0x60, RZ, 0xc0, !PT ;  /* 0x0000006008057812 */ /* 0x000fe400078ec0ff */
[----:B------:R-:W-:Y:S02]  /*4d80*/  LOP3.LUT R18, R18, 0x6, RZ, 0xc0, !PT ;  /* 0x0000000612127812 */ /* 0x000fe400078ec0ff */
[----:B------:R-:W-:Y:S02]  /*4d90*/  LOP3.LUT R0, R0, 0x7, RZ, 0xc0, !PT ;  /* 0x0000000700007812 */ /* 0x000fe400078ec0ff */
[----:B------:R-:W-:Y:S01]  /*4da0*/  PRMT R18, R18, R19, UR42 ;  /* 0x0000002a12127e16 */ /* 0x000fe20008000013 */
[----:B------:R-:W-:Y:S01]  /*4db0*/  USHF.L.U32 UR42, UR42, 0x8, URZ ;  /* 0x000000082a2a7899 */ /* 0x000fe2000800063f */
[----:B------:R-:W-:-:S02]  /*4dc0*/  SHF.R.U32.HI R5, RZ, 0x1, R5 ;  /* 0x00000001ff057819 */ /* 0x000fc40000011605 */
[----:B------:R-:W-:Y:S02]  /*4dd0*/  SHF.R.S32.HI R19, RZ, 0x1f, R18 ;  /* 0x0000001fff137819 */ /* 0x000fe40000011412 */
[--C-:B------:R-:W-:Y:S02]  /*4de0*/  LOP3.LUT R3, R3, 0x40, R0.reuse, 0xe2, !PT ;  /* 0x0000004003037812 */ /* 0x100fe400078ee200 */
[----:B------:R-:W-:Y:S01]  /*4df0*/  IADD3 R0, RZ, -R5, -R0 ;  /* 0x80000005ff007210 */ /* 0x000fe20007ffe800 */
[----:B------:R-:W-:Y:S01]  /*4e00*/  IMAD.WIDE.U32 R6, R6, UR43, R18 ;  /* 0x0000002b06067c25 */ /* 0x000fe2000f8e0012 */
[----:B------:R-:W-:-:S03]  /*4e10*/  LOP3.LUT R3, R3, UR6, R5, 0xfe, !PT ;  /* 0x0000000603037c12 */ /* 0x000fc6000f8efe05 */
[----:B------:R-:W-:Y:S01]  /*4e20*/  VIADD R7, R7, UR4 ;  /* 0x0000000407077c36 */ /* 0x000fe20008000000 */
[----:B------:R-:W-:Y:S01]  /*4e30*/  ULDC UR4, c[0x0][0x288] ;  /* 0x0000a20000047ab9 */ /* 0x000fe20000000800 */
[----:B------:R-:W-:Y:S01]  /*4e40*/  IMAD R0, R4, -0x40, R0 ;  /* 0xffffffc004007824 */ /* 0x000fe200078e0200 */
[----:B------:R-:W-:Y:S01]  /*4e50*/  UISETP.GE.AND UP0, UPT, UR42, UR4, UPT ;  /* 0x000000042a00728c */ /* 0x000fe2000bf06270 */
[----:B------:R-:W-:-:S03]  /*4e60*/  MOV R4, 0xfffffffe ;  /* 0xfffffffe00047802 */ /* 0x000fc60000000f00 */
[----:B------:R-:W-:Y:S02]  /*4e70*/  UISETP.GE.OR UP0, UPT, UR41, UR8, UP0 ;  /* 0x000000082900728c */ /* 0x000fe40008706670 */
[----:B------:R-:W-:Y:S01]  /*4e80*/  IADD3 R17, R17, -UR41, R0 ;  /* 0x8000002911117c10 */ /* 0x000fe2000fffe000 */
[----:B------:R-:W-:Y:S01]  /*4e90*/  USEL UR8, URZ, 0x1, !UP1 ;  /* 0x000000013f087887 */ /* 0x000fe2000c800000 */
[----:B------:R-:W-:Y:S01]  /*4ea0*/  LOP3.LUT R0, R8, 0x3, RZ, 0xc0, !PT ;  /* 0x0000000308007812 */ /* 0x000fe200078ec0ff */
[----:B------:R-:W-:Y:S01]  /*4eb0*/  UMOV UR41, 0xffffffff ;  /* 0xffffffff00297882 */ /* 0x000fe20000000000 */
[----:B------:R-:W-:Y:S01]  /*4ec0*/  PLOP3.LUT P0, PT, PT, PT, UP0, 0x80, 0x0 ;  /* 0x000000000000781c */ /* 0x000fe20003f0f008 */
[----:B------:R-:W-:Y:S02]  /*4ed0*/  ULOP3.LUT UR38, UR38, UR8, URZ, 0x3c, !UPT ;  /* 0x0000000826267292 */ /* 0x000fe4000f8e3c3f */
[----:B------:R-:W-:Y:S01]  /*4ee0*/  IMAD R0, R0, R4, UR4 ;  /* 0x0000000400007e24 */ /* 0x000fe2000f8e0204 */
[----:B------:R-:W-:-:S03]  /*4ef0*/  UIMAD.WIDE.U32 UR4, UR39, -0x55555555, URZ ;  /* 0xaaaaaaab270478a5 */ /* 0x000fc6000f8e003f */
[----:B------:R-:W-:Y:S01]  /*4f00*/  VIADD R0, R0, -UR42 ;  /* 0x8000002a00007c36 */ /* 0x000fe20008000000 */
[----:B------:R-:W-:-:S04]  /*4f10*/  USHF.R.U32.HI UR4, URZ, 0x1, UR5 ;  /* 0x000000013f047899 */ /* 0x000fc80008011605 */
[----:B------:R-:W-:Y:S02]  /*4f20*/  UIMAD UR39, UR4, -0x3, UR39 ;  /* 0xfffffffd042778a4 */ /* 0x000fe4000f8e0227 */
[----:B------:R-:W-:Y:S01]  /*4f30*/  @UP2 ULOP3.LUT UR38, UR38, 0x1, UR4, 0x78, !UPT ;  /* 0x0000000126262892 */ /* 0x000fe2000f8e7804 */
[----:B------:R-:W-:Y:S11]  /*4f40*/  @P0 BRA `(.L_x_28) ;  /* 0x0000010400d80947 */ /* 0x000ff60003800000 */
[----:B------:R-:W-:Y:S01]  /*4f50*/  FSETP.NEU.AND P0, PT, R16, RZ, PT ;  /* 0x000000ff1000720b */ /* 0x000fe20003f0d000 */
[----:B------:R-:W-:Y:S01]  /*4f60*/  ULDC.64 UR8, c[0x0][0x5c8] ;  /* 0x0001720000087ab9 */ /* 0x000fe20000000a00 */
[----:B------:R-:W-:Y:S01]  /*4f70*/  ISETP.GT.AND P3, PT, R17, RZ, PT ;  /* 0x000000ff1100720c */ /* 0x000fe20003f64270 */
[----:B------:R-:W-:Y:S01]  /*4f80*/  UIMAD UR4, UR7, UR8, URZ ;  /* 0x00000008070472a4 */ /* 0x000fe2000f8e023f */
[----:B------:R-:W-:Y:S01]  /*4f90*/  IMAD.U32 R10, RZ, RZ, UR9 ;  /* 0x00000009ff0a7e24 */ /* 0x000fe2000f8e00ff */
[----:B------:R-:W-:Y:S01]  /*4fa0*/  BSSY B0, `(.L_x_28) ;  /* 0x0001070000007945 */ /* 0x000fe20003800000 */
[----:B------:R-:W-:Y:S01]  /*4fb0*/  IMAD.WIDE.U32 R6, R3, UR8, R6 ;  /* 0x0000000803067c25 */ /* 0x000fe2000f8e0006 */
[----:B------:R-:W-:-:S03]  /*4fc0*/  ISETP.GT.AND P1, PT, R0, RZ, P3 ;  /* 0x000000ff0000720c */ /* 0x000fc60001f24270 */
[----:B------:R-:W-:-:S04]  /*4fd0*/  IMAD R10, R3, R10, UR4 ;  /* 0x00000004030a7e24 */ /* 0x000fc8000f8e020a */
[----:B------:R-:W-:Y:S01]  /*4fe0*/  IMAD.IADD R10, R7, 0x1, R10 ;  /* 0x00000001070a7824 */ /* 0x000fe200078e020a */
[----:B------:R-:W-:Y:S06]  /*4ff0*/  @!P0 BRA `(.L_x_29) ;  /* 0x000000b800108947 */ /* 0x000fec0003800000 */
[----:B------:R-:W0:Y:S01]  /*5000*/  LDC.64 R22, c[0x0][0x5b8] ;  /* 0x00016e00ff167b82 */ /* 0x000e220000000a00 */
[----:B------:R-:W2:Y:S01]  /*5010*/  LDL.LU R11, [R1] ;  /* 0x00000000010b7983 */ /* 0x000ea20000300800 */
[----:B------:R-:W-:-:S06]  /*5020*/  ULDC.64 UR4, c[0x0][0x5c0] ;  /* 0x0001700000047ab9 */ /* 0x000fcc0000000a00 */
[----:B------:R-:W1:Y:S08]  /*5030*/  LDC.64 R14, c[0x0][0x5b0] ;  /* 0x00016c00ff0e7b82 */ /* 0x000e700000000a00 */
[----:B------:R-:W3:Y:S01]  /*5040*/  LDC.64 R12, c[0x0][0x5a8] ;  /* 0x00016a00ff0c7b82 */ /* 0x000ee20000000a00 */
[C---:B0-----:R-:W-:Y:S02]  /*5050*/  IMAD R157, R22.reuse, UR10, RZ ;  /* 0x0000000a169d7c24 */ /* 0x041fe4000f8e02ff */
[----:B------:R-:W-:-:S04]  /*5060*/  IMAD.WIDE.U32 R152, R22, UR43, R18 ;  /* 0x0000002b16987c25 */ /* 0x000fc8000f8e0012 */
[----:B------:R-:W-:Y:S02]  /*5070*/  IMAD R157, R23, UR43, R157 ;  /* 0x0000002b179d7c24 */ /* 0x000fe4000f8e029d */
[----:B-1----:R-:W-:Y:S02]  /*5080*/  IMAD R156, R14, UR7, RZ ;  /* 0x000000070e9c7c24 */ /* 0x002fe4000f8e02ff */
[----:B------:R-:W-:Y:S02]  /*5090*/  IMAD.IADD R21, R153, 0x1, R157 ;  /* 0x0000000199157824 */ /* 0x000fe400078e029d */
[----:B------:R-:W-:Y:S02]  /*50a0*/  IMAD.MOV.U32 R20, RZ, RZ, R152 ;  /* 0x000000ffff147224 */ /* 0x000fe400078e0098 */
[C---:B------:R-:W-:Y:S02]  /*50b0*/  IMAD R156, R3.reuse, R15, R156 ;  /* 0x0000000f039c7224 */ /* 0x040fe400078e029c */
[----:B------:R-:W-:-:S04]  /*50c0*/  IMAD.WIDE.U32 R4, R3, R14, R20 ;  /* 0x0000000e03047225 */ /* 0x000fc800078e0014 */
[----:B------:R-:W-:Y:S01]  /*50d0*/  IMAD.IADD R5, R5, 0x1, R156 ;  /* 0x0000000105057824 */ /* 0x000fe200078e029c */
[----:B---3--:R-:W-:-:S04]  /*50e0*/  LEA R8, P0, R4, R12, 0x1 ;  /* 0x0000000c04087211 */ /* 0x008fc800078008ff */
[----:B------:R-:W-:-:S05]  /*50f0*/  LEA.HI.X R9, R4, R13, R5, 0x1, P0 ;  /* 0x0000000d04097211 */ /* 0x000fca00000f0c05 */
[----:B------:R-:W3:Y:S01]  /*5100*/  @P1 LDG.E.LTC128B.U16 R23, desc[UR36][R8.64] ;  /* 0x0000002408171981 */ /* 0x000ee2000c1e1520 */
[----:B------:R-:W-:Y:S01]  /*5110*/  BSSY B1, `(.L_x_30) ;  /* 0x0000011000017945 */ /* 0x000fe20003800000 */
[----:B---3--:R-:W-:-:S04]  /*5120*/  IMAD.U32 R4, R23, 0x10000, RZ ;  /* 0x0001000017047824 */ /* 0x008fc800078e00ff */
[----:B------:R-:W-:-:S04]  /*5130*/  FMUL R4, R4, R16 ;  /* 0x0000001004047220 */ /* 0x000fc80000400000 */
[----:B--2---:R-:W-:Y:S01]  /*5140*/  FFMA R7, R11, R2, R4 ;  /* 0x000000020b077223 */ /* 0x004fe20000000004 */
[----:B------:R-:W-:-:S04]  /*5150*/  LEA R4, P0, R6, UR4, 0x1 ;  /* 0x0000000406047c11 */ /* 0x000fc8000f8008ff */
[----:B------:R-:W-:Y:S02]  /*5160*/  LEA.HI.X R5, R6, UR5, R10, 0x1, P0 ;  /* 0x0000000506057c11 */ /* 0x000fe400080f0c0a */
[----:B------:R-:W-:-:S05]  /*5170*/  F2FP.BF16.F32.PACK_AB R6, RZ, R7 ;  /* 0x00000007ff06723e */ /* 0x000fca00000010ff */
[----:B------:R0:W-:Y:S02]  /*5180*/  @P1 STG.E.U16 desc[UR36][R4.64], R6 ;  /* 0x0000000604001986 */ /* 0x0001e4000c101524 */
[----:B0-----:R-:W-:-:S05]  /*5190*/  IMAD.WIDE.U32 R6, R3, R14, R18 ;  /* 0x0000000e03067225 */ /* 0x001fca00078e0012 */
[----:B------:R-:W-:-:S03]  /*51a0*/  IADD3 R7, R156, R7, RZ ;  /* 0x000000079c077210 */ /* 0x000fc60007ffe0ff */
[----:B------:R-:W-:-:S04]  /*51b0*/  IMAD.WIDE.U32 R6, R22, UR43, R6 ;  /* 0x0000002b16067c25 */ /* 0x000fc8000f8e0006 */
[----:B------:R-:W-:Y:S01]  /*51c0*/  IMAD.IADD R7, R157, 0x1, R7 ;  /* 0x000000019d077824 */ /* 0x000fe200078e0207 */
[----:B------:R-:W-:-:S04]  /*51d0*/  LEA R10, P0, R6, R12, 0x1 ;  /* 0x0000000c060a7211 */ /* 0x000fc800078008ff */
[----:B------:R-:W-:Y:S02]  /*51e0*/  LEA.HI.X R11, R6, R13, R7, 0x1, P0 ;  /* 0x0000000d060b7211 */ /* 0x000fe400000f0c07 */
[----:B------:R-:W-:-:S13]  /*51f0*/  ISETP.GT.AND P0, PT, R0, 0x1, P3 ;  /* 0x000000010000780c */ /* 0x000fda0001f04270 */
[----:B------:R-:W-:Y:S05]  /*5200*/  @!P0 BRA `(.L_x_31) ;  /* 0x0000000000048947 */ /* 0x000fea0003800000 */
[----:B------:R0:W5:Y:S02]  /*5210*/  LDG.E.LTC128B.U16 R23, desc[UR36][R10.64+0x2] ;  /* 0x000002240a177981 */ /* 0x000164000c1e1520 */
.L_x_31:
[----:B------:R-:W-:Y:S05]  /*5220*/  BSYNC B1 ;  /* 0x0000000000017941 */ /* 0x000fea0003800000 */
.L_x_30:
[----:B------:R-:W2:Y:S01]  /*5230*/  LDL.LU R7, [R1+0x4] ;  /* 0x0000040001077983 */ /* 0x000ea20000300800 */
[----:B-----5:R-:W-:Y:S01]  /*5240*/  IMAD.U32 R6, R23, 0x10000, RZ ;  /* 0x0001000017067824 */ /* 0x020fe200078e00ff */
[C---:B------:R-:W-:Y:S01]  /*5250*/  SHF.L.U64.HI R155, R14.reuse, 0x3, R15 ;  /* 0x000000030e9b7819 */ /* 0x040fe2000001020f */
[----:B------:R-:W-:Y:S01]  /*5260*/  IMAD.SHL.U32 R154, R14, 0x8, RZ ;  /* 0x000000080e9a7824 */ /* 0x000fe200078e00ff */
[----:B------:R-:W3:Y:S01]  /*5270*/  LDL.LU R158, [R1+0x8] ;  /* 0x00000800019e7983 */ /* 0x000ee20000300800 */
[----:B------:R-:W-:-:S04]  /*5280*/  FMUL R6, R6, R16 ;  /* 0x0000001006067220 */ /* 0x000fc80000400000 */
[----:B--2---:R-:W-:-:S05]  /*5290*/  FFMA R6, R7, R2, R6 ;  /* 0x0000000207067223 */ /* 0x004fca0000000006 */
[----:B------:R-:W-:-:S05]  /*52a0*/  F2FP.BF16.F32.PACK_AB R6, RZ, R6 ;  /* 0x00000006ff06723e */ /* 0x000fca00000010ff */
[----:B------:R1:W-:Y:S01]  /*52b0*/  @P0 STG.E.U16 desc[UR36][R4.64+0x2], R6 ;  /* 0x0000020604000986 */ /* 0x0003e2000c101524 */
[----:B------:R-:W-:-:S04]  /*52c0*/  ISETP.GT.AND P0, PT, R17, 0x8, PT ;  /* 0x000000081100780c */ /* 0x000fc80003f04270 */
[----:B------:R-:W-:Y:S01]  /*52d0*/  ISETP.GT.AND P1, PT, R0, RZ, P0 ;  /* 0x000000ff0000720c */ /* 0x000fe20000724270 */
[----:B-1----:R-:W-:-:S04]  /*52e0*/  IMAD.WIDE.U32 R6, R3, R14, R154 ;  /* 0x0000000e03067225 */ /* 0x002fc800078e009a */
[----:B------:R-:W-:Y:S01]  /*52f0*/  IMAD.IADD R156, R156, 0x1, R7 ;  /* 0x000000019c9c7824 */ /* 0x000fe200078e0207 */
[----:B------:R-:W-:-:S05]  /*5300*/  IADD3 R7, P2, R152, R6, RZ ;  /* 0x0000000698077210 */ /* 0x000fca0007f5e0ff */
[----:B------:R-:W-:Y:S01]  /*5310*/  IMAD.X R9, R156, 0x1, R21, P2 ;  /* 0x000000019c097824 */ /* 0x000fe200010e0615 */
[----:B------:R-:W-:-:S04]  /*5320*/  LEA R8, P2, R7, R12, 0x1 ;  /* 0x0000000c07087211 */ /* 0x000fc800078408ff */
[----:B------:R-:W-:-:S05]  /*5330*/  LEA.HI.X R9, R7, R13, R9, 0x1, P2 ;  /* 0x0000000d07097211 */ /* 0x000fca00010f0c09 */
[----:B------:R1:W2:Y:S01]  /*5340*/  @P1 LDG.E.LTC128B.U16 R23, desc[UR36][R8.64] ;  /* 0x0000002408171981 */ /* 0x0002a2000c1e1520 */
[----:B------:R-:W-:Y:S01]  /*5350*/  IADD3 R6, P2, R18, R6, RZ ;  /* 0x0000000612067210 */ /* 0x000fe20007f5e0ff */
[----:B------:R-:W-:Y:S01]  /*5360*/  BSSY B1, `(.L_x_32) ;  /* 0x0000016000017945 */ /* 0x000fe20003800000 */
[----:B------:R-:W-:-:S03]  /*5370*/  ISETP.GT.AND P4, PT, R0, 0x1, P0 ;  /* 0x000000010000780c */ /* 0x000fc60000784270 */
[----:B------:R-:W-:Y:S02]  /*5380*/  IMAD.X R7, R19, 0x1, R156, P2 ;  /* 0x0000000113077824 */ /* 0x000fe400010e069c */
[----:B------:R-:W-:Y:S02]  /*5390*/  IMAD.U32 R156, RZ, RZ, UR9 ;  /* 0x00000009ff9c7e24 */ /* 0x000fe4000f8e00ff */
[----:B------:R-:W-:-:S04]  /*53a0*/  IMAD.WIDE.U32 R6, R22, UR43, R6 ;  /* 0x0000002b16067c25 */ /* 0x000fc8000f8e0006 */
[----:B------:R-:W-:Y:S01]  /*53b0*/  IMAD.IADD R7, R157, 0x1, R7 ;  /* 0x000000019d077824 */ /* 0x000fe200078e0207 */
[----:B-1----:R-:W-:-:S04]  /*53c0*/  LEA R8, P2, R6, R12, 0x1 ;  /* 0x0000000c06087211 */ /* 0x002fc800078408ff */
[----:B------:R-:W-:Y:S02]  /*53d0*/  LEA.HI.X R9, R6, R13, R7, 0x1, P2 ;  /* 0x0000000d06097211 */ /* 0x000fe400010f0c07 */
[----:B--2---:R-:W-:-:S05]  /*53e0*/  SHF.L.U32 R6, R23, 0x10, RZ ;  /* 0x0000001017067819 */ /* 0x004fca00000006ff */
[----:B------:R-:W-:-:S04]  /*53f0*/  FMUL R6, R6, R16 ;  /* 0x0000001006067220 */ /* 0x000fc80000400000 */
[----:B---3--:R-:W-:Y:S01]  /*5400*/  FFMA R7, R158, R2, R6 ;  /* 0x000000029e077223 */ /* 0x008fe20000000006 */
[----:B------:R-:W-:Y:S02]  /*5410*/  IMAD.U32 R158, RZ, RZ, UR8 ;  /* 0x00000008ff9e7e24 */ /* 0x000fe4000f8e00ff */
[----:B------:R-:W-:Y:S02]  /*5420*/  IMAD.U32 R6, RZ, RZ, UR8 ;  /* 0x00000008ff067e24 */ /* 0x000fe4000f8e00ff */
[----:B------:R-:W-:Y:S01]  /*5430*/  IMAD.SHL.U32 R158, R158, 0x10, RZ ;  /* 0x000000109e9e7824 */ /* 0x000fe200078e00ff */
[----:B------:R-:W-:Y:S02]  /*5440*/  F2FP.BF16.F32.PACK_AB R7, RZ, R7 ;  /* 0x00000007ff07723e */ /* 0x000fe400000010ff */
[----:B------:R-:W-:Y:S02]  /*5450*/  SHF.L.U64.HI R156, R6, 0x4, R156 ;  /* 0x00000004069c7819 */ /* 0x000fe4000001029c */
[----:B------:R-:W-:-:S02]  /*5460*/  IADD3 R6, P2, R158, R4, RZ ;  /* 0x000000049e067210 */ /* 0x000fc40007f5e0ff */
[----:B------:R-:W-:-:S03]  /*5470*/  PRMT R159, R7, 0x7610, R159 ;  /* 0x00007610079f7816 */ /* 0x000fc6000000009f */
[----:B------:R-:W-:-:S05]  /*5480*/  IMAD.X R7, R156, 0x1, R5, P2 ;  /* 0x000000019c077824 */ /* 0x000fca00010e0605 */
[----:B------:R1:W-:Y:S01]  /*5490*/  @P1 STG.E.U16 desc[UR36][R6.64], R159 ;  /* 0x0000009f06001986 */ /* 0x0003e2000c101524 */
[----:B------:R-:W-:Y:S05]  /*54a0*/  @!P4 BRA `(.L_x_33) ;  /* 0x000000000004c947 */ /* 0x000fea0003800000 */
[----:B------:R2:W5:Y:S02]  /*54b0*/  LDG.E.LTC128B.U16 R23, desc[UR36][R8.64+0x2] ;  /* 0x0000022408177981 */ /* 0x000564000c1e1520 */
.L_x_33:
[----:B------:R-:W-:Y:S05]  /*54c0*/  BSYNC B1 ;  /* 0x0000000000017941 */ /* 0x000fea0003800000 */
.L_x_32:
[----:B------:R-:W3:Y:S01]  /*54d0*/  LDL.LU R161, [R1+0xc] ;  /* 0x00000c0001a17983 */ /* 0x000ee20000300800 */
[----:B-1---5:R-:W-:Y:S01]  /*54e0*/  IMAD.U32 R159, R23, 0x10000, RZ ;  /* 0x00010000179f7824 */ /* 0x022fe200078e00ff */
[----:B------:R-:W-:Y:S01]  /*54f0*/  ISETP.GT.AND P1, PT, R0, 0x8, P3 ;  /* 0x000000080000780c */ /* 0x000fe20001f24270 */
[----:B------:R-:W-:Y:S02]  /*5500*/  BSSY B1, `(.L_x_34) ;  /* 0x0000007000017945 */ /* 0x000fe40003800000 */
[----:B------:R-:W-:-:S04]  /*5510*/  FMUL R159, R159, R16 ;  /* 0x000000109f9f7220 */ /* 0x000fc80000400000 */
[----:B---3--:R-:W-:-:S05]  /*5520*/  FFMA R159, R161, R2, R159 ;  /* 0x00000002a19f7223 */ /* 0x008fca000000009f */
[----:B------:R-:W-:-:S05]  /*5530*/  F2FP.BF16.F32.PACK_AB R159, RZ, R159 ;  /* 0x0000009fff9f723e */ /* 0x000fca00000010ff */
[----:B------:R1:W-:Y:S01]  /*5540*/  @P4 STG.E.U16 desc[UR36][R6.64+0x2], R159 ;  /* 0x0000029f06004986 */ /* 0x0003e2000c101524 */
[----:B------:R-:W-:Y:S05]  /*5550*/  @!P1 BRA `(.L_x_35) ;  /* 0x0000000000049947 */ /* 0x000fea0003800000 */
[----:B------:R3:W5:Y:S02]  /*5560*/  LDG.E.LTC128B.U16 R23, desc[UR36][R10.64+0x10] ;  /* 0x000010240a177981 */ /* 0x000764000c1e1520 */
.L_x_35:
[----:B------:R-:W-:Y:S05]  /*5570*/  BSYNC B1 ;  /* 0x0000000000017941 */ /* 0x000fea0003800000 */
.L_x_34:
[----:B------:R-:W4:Y:S01]  /*5580*/  LDL.LU R161, [R1+0x10] ;  /* 0x0000100001a17983 */ /* 0x000f220000300800 */
[----:B-1---5:R-:W-:Y:S01]  /*5590*/  IMAD.U32 R159, R23, 0x10000, RZ ;  /* 0x00010000179f7824 */ /* 0x022fe200078e00ff */
[----:B------:R-:W-:Y:S01]  /*55a0*/  ISETP.GT.AND P2, PT, R0, 0x9, P3 ;  /* 0x000000090000780c */ /* 0x000fe20001f44270 */
[----:B------:R-:W-:Y:S02]  /*55b0*/  BSSY B1, `(.L_x_36) ;  /* 0x0000007000017945 */ /* 0x000fe40003800000 */
[----:B------:R-:W-:-:S04]  /*55c0*/  FMUL R159, R159, R16 ;  /* 0x000000109f9f7220 */ /* 0x000fc80000400000 */
[----:B----4-:R-:W-:-:S05]  /*55d0*/  FFMA R159, R161, R2, R159 ;  /* 0x00000002a19f7223 */ /* 0x010fca000000009f */
[----:B------:R-:W-:-:S05]  /*55e0*/  F2FP.BF16.F32.PACK_AB R159, RZ, R159 ;  /* 0x0000009fff9f723e */ /* 0x000fca00000010ff */
[----:B------:R1:W-:Y:S01]  /*55f0*/  @P1 STG.E.U16 desc[UR36][R4.64+0x10], R159 ;  /* 0x0000109f04001986 */ /* 0x0003e2000c101524 */
[----:B------:R-:W-:Y:S05]  /*5600*/  @!P2 BRA `(.L_x_37) ;  /* 0x000000000004a947 */ /* 0x000fea0003800000 */
[----:B------:R4:W5:Y:S02]  /*5610*/  LDG.E.LTC128B.U16 R23, desc[UR36][R10.64+0x12] ;  /* 0x000012240a177981 */ /* 0x000964000c1e1520 */
.L_x_37:
[----:B------:R-:W-:Y:S05]  /*5620*/  BSYNC B1 ;  /* 0x0000000000017941 */ /* 0x000fea0003800000 */
.L_x_36:
[----:B------:R-:W2:Y:S01]  /*5630*/  LDL.LU R161, [R1+0x14] ;  /* 0x0000140001a17983 */ /* 0x000ea20000300800 */
[----:B-1---5:R-:W-:Y:S01]  /*5640*/  SHF.L.U32 R159, R23, 0x10, RZ ;  /* 0x00000010179f7819 */ /* 0x022fe200000006ff */
[----:B------:R-:W-:Y:S01]  /*5650*/  BSSY B1, `(.L_x_38) ;  /* 0x0000008000017945 */ /* 0x000fe20003800000 */
[----:B------:R-:W-:-:S03]  /*5660*/  ISETP.GT.AND P1, PT, R0, 0x8, P0 ;  /* 0x000000080000780c */ /* 0x000fc60000724270 */
[----:B------:R-:W-:-:S04]  /*5670*/  FMUL R159, R159, R16 ;  /* 0x000000109f9f7220 */ /* 0x000fc80000400000 */
[----:B--2---:R-:W-:-:S05]  /*5680*/  FFMA R159, R161, R2, R159 ;  /* 0x00000002a19f7223 */ /* 0x004fca000000009f */
[----:B------:R-:W-:-:S05]  /*5690*/  F2FP.BF16.F32.PACK_AB R159, RZ, R159 ;  /* 0x0000009fff9f723e */ /* 0x000fca00000010ff */
[----:B------:R1:W-:Y:S01]  /*56a0*/  @P2 STG.E.U16 desc[UR36][R4.64+0x12], R159 ;  /* 0x0000129f04002986 */ /* 0x0003e2000c101524 */
[----:B------:R-:W-:Y:S05]  /*56b0*/  @!P1 BRA `(.L_x_39) ;  /* 0x0000000000049947 */ /* 0x000fea0003800000 */
[----:B------:R2:W5:Y:S02]  /*56c0*/  LDG.E.LTC128B.U16 R23, desc[UR36][R8.64+0x10] ;  /* 0x0000102408177981 */ /* 0x000564000c1e1520 */
.L_x_39:
[----:B------:R-:W-:Y:S05]  /*56d0*/  BSYNC B1 ;  /* 0x0000000000017941 */ /* 0x000fea0003800000 */
.L_x_38:
        /* <DEDUP_REMOVED lines=10> */
.L_x_41:
[----:B------:R-:W-:Y:S05]  /*5780*/  BSYNC B1 ;  /* 0x0000000000017941 */ /* 0x000fea0003800000 */
.L_x_40:
[----:B------:R-:W2:Y:S01]  /*5790*/  LDL.LU R161, [R1+0x1c] ;  /* 0x00001c0001a17983 */ /* 0x000ea20000300800 */
[----:B-1---5:R-:W-:Y:S01]  /*57a0*/  IMAD.U32 R159, R23, 0x10000, RZ ;  /* 0x00010000179f7824 */ /* 0x022fe200078e00ff */
[----:B------:R-:W-:Y:S01]  /*57b0*/  ISETP.GT.AND P1, PT, R0, 0x10, P3 ;  /* 0x000000100000780c */ /* 0x000fe20001f24270 */
[----:B------:R-:W-:Y:S02]  /*57c0*/  BSSY B1, `(.L_x_42) ;  /* 0x0000007000017945 */ /* 0x000fe40003800000 */
[----:B------:R-:W-:-:S04]  /*57d0*/  FMUL R159, R159, R16 ;  /* 0x000000109f9f7220 */ /* 0x000fc80000400000 */
[----:B--2---:R-:W-:-:S05]  /*57e0*/  FFMA R159, R161, R2, R159 ;  /* 0x00000002a19f7223 */ /* 0x004fca000000009f */
[----:B------:R-:W-:-:S05]  /*57f0*/  F2FP.BF16.F32.PACK_AB R159, RZ, R159 ;  /* 0x0000009fff9f723e */ /* 0x000fca00000010ff */
[----:B------:R1:W-:Y:S01]  /*5800*/  @P2 STG.E.U16 desc[UR36][R6.64+0x12], R159 ;  /* 0x0000129f06002986 */ /* 0x0003e2000c101524 */
[----:B------:R-:W-:Y:S05]  /*5810*/  @!P1 BRA `(.L_x_43) ;  /* 0x0000000000049947 */ /* 0x000fea0003800000 */
[----:B------:R2:W5:Y:S02]  /*5820*/  LDG.E.LTC128B.U16 R23, desc[UR36][R10.64+0x20] ;  /* 0x000020240a177981 */ /* 0x000564000c1e1520 */
.L_x_43:
[----:B------:R-:W-:Y:S05]  /*5830*/  BSYNC B1 ;  /* 0x0000000000017941 */ /* 0x000fea0003800000 */
.L_x_42:
        /* <DEDUP_REMOVED lines=10> */
.L_x_45:
[----:B------:R-:W-:Y:S05]  /*58e0*/  BSYNC B1 ;  /* 0x0000000000017941 */ /* 0x000fea0003800000 */
.L_x_44:
        /* <DEDUP_REMOVED lines=10> */
.L_x_47:
[----:B------:R-:W-:Y:S05]  /*5990*/  BSYNC B1 ;  /* 0x0000000000017941 */ /* 0x000fea0003800000 */
.L_x_46:
        /* <DEDUP_REMOVED lines=10> */
.L_x_49:
[----:B------:R-:W-:Y:S05]  /*5a40*/  BSYNC B1 ;  /* 0x0000000000017941 */ /* 0x000fea0003800000 */
.L_x_48:
        /* <DEDUP_REMOVED lines=10> */
.L_x_51:
[----:B------:R-:W-:Y:S05]  /*5af0*/  BSYNC B1 ;  /* 0x0000000000017941 */ /* 0x000fea0003800000 */
.L_x_50:
        /* <DEDUP_REMOVED lines=10> */
.L_x_53:
[----:B------:R-:W-:Y:S05]  /*5ba0*/  BSYNC B1 ;  /* 0x0000000000017941 */ /* 0x000fea0003800000 */
.L_x_52:
        /* <DEDUP_REMOVED lines=10> */
.L_x_55:
[----:B------:R-:W-:Y:S05]  /*5c50*/  BSYNC B1 ;  /* 0x0000000000017941 */ /* 0x000fea0003800000 */
.L_x_54:
        /* <DEDUP_REMOVED lines=10> */
.L_x_57:
[----:B------:R-:W-:Y:S05]  /*5d00*/  BSYNC B1 ;  /* 0x0000000000017941 */ /* 0x000fea0003800000 */
.L_x_56:
        /* <DEDUP_REMOVED lines=10> */
.L_x_59:
[----:B------:R-:W-:Y:S05]  /*5db0*/  BSYNC B1 ;  /* 0x0000000000017941 */ /* 0x000fea0003800000 */
.L_x_58:
        /* <DEDUP_REMOVED lines=10> */
.L_x_61:
[----:B------:R-:W-:Y:S05]  /*5e60*/  BSYNC B1 ;  /* 0x0000000000017941 */ /* 0x000fea0003800000 */
.L_x_60:
        /* <DEDUP_REMOVED lines=10> */
.L_x_63:
[----:B------:R-:W-:Y:S05]  /*5f10*/  BSYNC B1 ;  /* 0x0000000000017941 */ /* 0x000fea0003800000 */
.L_x_62:
        /* <DEDUP_REMOVED lines=10> */
.L_x_65:
[----:B------:R-:W-:Y:S05]  /*5fc0*/  BSYNC B1 ;  /* 0x0000000000017941 */ /* 0x000fea0003800000 */
.L_x_64:
        /* <DEDUP_REMOVED lines=10> */
.L_x_67:
[----:B------:R-:W-:Y:S05]  /*6070*/  BSYNC B1 ;  /* 0x0000000000017941 */ /* 0x000fea0003800000 */
.L_x_66:
        /* <DEDUP_REMOVED lines=10> */
.L_x_69:
[----:B------:R-:W-:Y:S05]  /*6120*/  BSYNC B1 ;  /* 0x0000000000017941 */ /* 0x000fea0003800000 */
.L_x_68:
        /* <DEDUP_REMOVED lines=10> */
.L_x_71:
[----:B------:R-:W-:Y:S05]  /*61d0*/  BSYNC B1 ;  /* 0x0000000000017941 */ /* 0x000fea0003800000 */
.L_x_70:
        /* <DEDUP_REMOVED lines=10> */
.L_x_73:
[----:B------:R-:W-:Y:S05]  /*6280*/  BSYNC B1 ;  /* 0x0000000000017941 */ /* 0x000fea0003800000 */
.L_x_72:
        /* <DEDUP_REMOVED lines=10> */
.L_x_75:
[----:B------:R-:W-:Y:S05]  /*6330*/  BSYNC B1 ;  /* 0x0000000000017941 */ /* 0x000fea0003800000 */
.L_x_74:
        /* <DEDUP_REMOVED lines=10> */
.L_x_77:
[----:B------:R-:W-:Y:S05]  /*63e0*/  BSYNC B1 ;  /* 0x0000000000017941 */ /* 0x000fea0003800000 */
.L_x_76:
        /* <DEDUP_REMOVED lines=10> */
.L_x_79:
[----:B------:R-:W-:Y:S05]  /*6490*/  BSYNC B1 ;  /* 0x0000000000017941 */ /* 0x000fea0003800000 */
.L_x_78:
        /* <DEDUP_REMOVED lines=10> */
.L_x_81:
[----:B------:R-:W-:Y:S05]  /*6540*/  BSYNC B1 ;  /* 0x0000000000017941 */ /* 0x000fea0003800000 */
.L_x_80:
        /* <DEDUP_REMOVED lines=10> */
.L_x_83:
[----:B------:R-:W-:Y:S05]  /*65f0*/  BSYNC B1 ;  /* 0x0000000000017941 */ /* 0x000fea0003800000 */
.L_x_82:
        /* <DEDUP_REMOVED lines=10> */
.L_x_85:
[----:B------:R-:W-:Y:S05]  /*66a0*/  BSYNC B1 ;  /* 0x0000000000017941 */ /* 0x000fea0003800000 */
.L_x_84:
        /* <DEDUP_REMOVED lines=10> */
.L_x_87:
[----:B------:R-:W-:Y:S05]  /*6750*/  BSYNC B1 ;  /* 0x0000000000017941 */ /* 0x000fea0003800000 */
.L_x_86:
        /* <DEDUP_REMOVED lines=10> */
.L_x_89:
[----:B------:R-:W-:Y:S05]  /*6800*/  BSYNC B1 ;  /* 0x0000000000017941 */ /* 0x000fea0003800000 */
.L_x_88:
        /* <DEDUP_REMOVED lines=10> */
.L_x_91:
[----:B------:R-:W-:Y:S05]  /*68b0*/  BSYNC B1 ;  /* 0x0000000000017941 */ /* 0x000fea0003800000 */
.L_x_90:
        /* <DEDUP_REMOVED lines=10> */
.L_x_93:
[----:B------:R-:W-:Y:S05]  /*6960*/  BSYNC B1 ;  /* 0x0000000000017941 */ /* 0x000fea0003800000 */
.L_x_92:
        /* <DEDUP_REMOVED lines=10> */
.L_x_95:
[----:B------:R-:W-:Y:S05]  /*6a10*/  BSYNC B1 ;  /* 0x0000000000017941 */ /* 0x000fea0003800000 */
.L_x_94:
        /* <DEDUP_REMOVED lines=10> */
.L_x_97:
[----:B------:R-:W-:Y:S05]  /*6ac0*/  BSYNC B1 ;  /* 0x0000000000017941 */ /* 0x000fea0003800000 */
.L_x_96:
        /* <DEDUP_REMOVED lines=10> */
.L_x_99:
[----:B------:R-:W-:Y:S05]  /*6b70*/  BSYNC B1 ;  /* 0x0000000000017941 */ /* 0x000fea0003800000 */
.L_x_98:
        /* <DEDUP_REMOVED lines=10> */
.L_x_101:
[----:B------:R-:W-:Y:S05]  /*6c20*/  BSYNC B1 ;  /* 0x0000000000017941 */ /* 0x000fea0003800000 */
.L_x_100:
        /* <DEDUP_REMOVED lines=10> */
.L_x_103:
[----:B------:R-:W-:Y:S05]  /*6cd0*/  BSYNC B1 ;  /* 0x0000000000017941 */ /* 0x000fea0003800000 */
.L_x_102:
        /* <DEDUP_REMOVED lines=10> */
.L_x_105:
[----:B------:R-:W-:Y:S05]  /*6d80*/  BSYNC B1 ;  /* 0x0000000000017941 */ /* 0x000fea0003800000 */
.L_x_104:
        /* <DEDUP_REMOVED lines=10> */
.L_x_107:
[----:B------:R-:W-:Y:S05]  /*6e30*/  BSYNC B1 ;  /* 0x0000000000017941 */ /* 0x000fea0003800000 */
.L_x_106:
        /* <DEDUP_REMOVED lines=10> */
.L_x_109:
[----:B------:R-:W-:Y:S05]  /*6ee0*/  BSYNC B1 ;  /* 0x0000000000017941 */ /* 0x000fea0003800000 */
.L_x_108:
        /* <DEDUP_REMOVED lines=10> */
.L_x_111:
[----:B------:R-:W-:Y:S05]  /*6f90*/  BSYNC B1 ;  /* 0x0000000000017941 */ /* 0x000fea0003800000 */
.L_x_110:
        /* <DEDUP_REMOVED lines=10> */
.L_x_113:
[----:B------:R-:W-:Y:S05]  /*7040*/  BSYNC B1 ;  /* 0x0000000000017941 */ /* 0x000fea0003800000 */
.L_x_112:
        /* <DEDUP_REMOVED lines=10> */
.L_x_115:
[----:B------:R-:W-:Y:S05]  /*70f0*/  BSYNC B1 ;  /* 0x0000000000017941 */ /* 0x000fea0003800000 */
.L_x_114:
        /* <DEDUP_REMOVED lines=10> */
.L_x_117:
[----:B------:R-:W-:Y:S05]  /*71a0*/  BSYNC B1 ;  /* 0x0000000000017941 */ /* 0x000fea0003800000 */
.L_x_116:
        /* <DEDUP_REMOVED lines=10> */
.L_x_119:
[----:B------:R-:W-:Y:S05]  /*7250*/  BSYNC B1 ;  /* 0x0000000000017941 */ /* 0x000fea0003800000 */
.L_x_118:
        /* <DEDUP_REMOVED lines=10> */
.L_x_121:
[----:B------:R-:W-:Y:S05]  /*7300*/  BSYNC B1 ;  /* 0x0000000000017941 */ /* 0x000fea0003800000 */
.L_x_120:
        /* <DEDUP_REMOVED lines=10> */
.L_x_123:
[----:B------:R-:W-:Y:S05]  /*73b0*/  BSYNC B1 ;  /* 0x0000000000017941 */ /* 0x000fea0003800000 */
.L_x_122:
        /* <DEDUP_REMOVED lines=10> */
.L_x_125:
[----:B------:R-:W-:Y:S05]  /*7460*/  BSYNC B1 ;  /* 0x0000000000017941 */ /* 0x000fea0003800000 */
.L_x_124:
        /* <DEDUP_REMOVED lines=10> */
.L_x_127:
[----:B------:R-:W-:Y:S05]  /*7510*/  BSYNC B1 ;  /* 0x0000000000017941 */ /* 0x000fea0003800000 */
.L_x_126:
        /* <DEDUP_REMOVED lines=10> */
.L_x_129:
[----:B------:R-:W-:Y:S05]  /*75c0*/  BSYNC B1 ;  /* 0x0000000000017941 */ /* 0x000fea0003800000 */
.L_x_128:
        /* <DEDUP_REMOVED lines=10> */
.L_x_131:
[----:B------:R-:W-:Y:S05]  /*7670*/  BSYNC B1 ;  /* 0x0000000000017941 */ /* 0x000fea0003800000 */
.L_x_130:
        /* <DEDUP_REMOVED lines=10> */
.L_x_133:
[----:B------:R-:W-:Y:S05]  /*7720*/  BSYNC B1 ;  /* 0x0000000000017941 */ /* 0x000fea0003800000 */
.L_x_132:
        /* <DEDUP_REMOVED lines=10> */
.L_x_135:
[----:B------:R-:W-:Y:S05]  /*77d0*/  BSYNC B1 ;  /* 0x0000000000017941 */ /* 0x000fea0003800000 */
.L_x_134:
        /* <DEDUP_REMOVED lines=10> */
.L_x_137:
[----:B------:R-:W-:Y:S05]  /*7880*/  BSYNC B1 ;  /* 0x0000000000017941 */ /* 0x000fea0003800000 */
.L_x_136:
        /* <DEDUP_REMOVED lines=10> */
.L_x_139:
[----:B------:R-:W-:Y:S05]  /*7930*/  BSYNC B1 ;  /* 0x0000000000017941 */ /* 0x000fea0003800000 */
.L_x_138:
        /* <DEDUP_REMOVED lines=10> */
.L_x_141:
[----:B------:R-:W-:Y:S05]  /*79e0*/  BSYNC B1 ;  /* 0x0000000000017941 */ /* 0x000fea0003800000 */
.L_x_140:
        /* <DEDUP_REMOVED lines=10> */
.L_x_143:
[----:B------:R-:W-:Y:S05]  /*7a90*/  BSYNC B1 ;  /* 0x0000000000017941 */ /* 0x000fea0003800000 */
.L_x_142:
        /* <DEDUP_REMOVED lines=10> */
.L_x_145:
[----:B------:R-:W-:Y:S05]  /*7b40*/  BSYNC B1 ;  /* 0x0000000000017941 */ /* 0x000fea0003800000 */
.L_x_144:
        /* <DEDUP_REMOVED lines=10> */
.L_x_147:
[----:B------:R-:W-:Y:S05]  /*7bf0*/  BSYNC B1 ;  /* 0x0000000000017941 */ /* 0x000fea0003800000 */
.L_x_146:
        /* <DEDUP_REMOVED lines=10> */
.L_x_149:
[----:B------:R-:W-:Y:S05]  /*7ca0*/  BSYNC B1 ;  /* 0x0000000000017941 */ /* 0x000fea0003800000 */
.L_x_148:
        /* <DEDUP_REMOVED lines=10> */
.L_x_151:
[----:B------:R-:W-:Y:S05]  /*7d50*/  BSYNC B1 ;  /* 0x0000000000017941 */ /* 0x000fea0003800000 */
.L_x_150:
        /* <DEDUP_REMOVED lines=10> */
.L_x_153:
[----:B------:R-:W-:Y:S05]  /*7e00*/  BSYNC B1 ;  /* 0x0000000000017941 */ /* 0x000fea0003800000 */
.L_x_152:
        /* <DEDUP_REMOVED lines=10> */
.L_x_155:
[----:B------:R-:W-:Y:S05]  /*7eb0*/  BSYNC B1 ;  /* 0x0000000000017941 */ /* 0x000fea0003800000 */
.L_x_154:
        /* <DEDUP_REMOVED lines=10> */
.L_x_157:
[----:B------:R-:W-:Y:S05]  /*7f60*/  BSYNC B1 ;  /* 0x0000000000017941 */ /* 0x000fea0003800000 */
.L_x_156:
        /* <DEDUP_REMOVED lines=10> */
.L_x_159:
[----:B------:R-:W-:Y:S05]  /*8010*/  BSYNC B1 ;  /* 0x0000000000017941 */ /* 0x000fea0003800000 */
.L_x_158:
        /* <DEDUP_REMOVED lines=10> */
.L_x_161:
[----:B------:R-:W-:Y:S05]  /*80c0*/  BSYNC B1 ;  /* 0x0000000000017941 */ /* 0x000fea0003800000 */
.L_x_160:
        /* <DEDUP_REMOVED lines=10> */
.L_x_163:
[----:B------:R-:W-:Y:S05]  /*8170*/  BSYNC B1 ;  /* 0x0000000000017941 */ /* 0x000fea0003800000 */
.L_x_162:
        /* <DEDUP_REMOVED lines=10> */
.L_x_165:
[----:B------:R-:W-:Y:S05]  /*8220*/  BSYNC B1 ;  /* 0x0000000000017941 */ /* 0x000fea0003800000 */
.L_x_164:
        /* <DEDUP_REMOVED lines=10> */
.L_x_167:
[----:B------:R-:W-:Y:S05]  /*82d0*/  BSYNC B1 ;  /* 0x0000000000017941 */ /* 0x000fea0003800000 */
.L_x_166:
        /* <DEDUP_REMOVED lines=10> */
.L_x_169:
[----:B------:R-:W-:Y:S05]  /*8380*/  BSYNC B1 ;  /* 0x0000000000017941 */ /* 0x000fea0003800000 */
.L_x_168:
        /* <DEDUP_REMOVED lines=10> */
.L_x_171:
[----:B------:R-:W-:Y:S05]  /*8430*/  BSYNC B1 ;  /* 0x0000000000017941 */ /* 0x000fea0003800000 */
.L_x_170:
        /* <DEDUP_REMOVED lines=10> */
.L_x_173:
[----:B------:R-:W-:Y:S05]  /*84e0*/  BSYNC B1 ;  /* 0x0000000000017941 */ /* 0x000fea0003800000 */
.L_x_172:
        /* <DEDUP_REMOVED lines=10> */
.L_x_175:
[----:B------:R-:W-:Y:S05]  /*8590*/  BSYNC B1 ;  /* 0x0000000000017941 */ /* 0x000fea0003800000 */
.L_x_174:
        /* <DEDUP_REMOVED lines=10> */
.L_x_177:
[----:B------:R-:W-:Y:S05]  /*8640*/  BSYNC B1 ;  /* 0x0000000000017941 */ /* 0x000fea0003800000 */
.L_x_176:
        /* <DEDUP_REMOVED lines=10> */
.L_x_179:
[----:B------:R-:W-:Y:S05]  /*86f0*/  BSYNC B1 ;  /* 0x0000000000017941 */ /* 0x000fea0003800000 */
.L_x_178:
        /* <DEDUP_REMOVED lines=10> */
.L_x_181:
[----:B------:R-:W-:Y:S05]  /*87a0*/  BSYNC B1 ;  /* 0x0000000000017941 */ /* 0x000fea0003800000 */
.L_x_180:
        /* <DEDUP_REMOVED lines=10> */
.L_x_183:
[----:B------:R-:W-:Y:S05]  /*8850*/  BSYNC B1 ;  /* 0x0000000000017941 */ /* 0x000fea0003800000 */
.L_x_182:
        /* <DEDUP_REMOVED lines=10> */
.L_x_185:
[----:B------:R-:W-:Y:S05]  /*8900*/  BSYNC B1 ;  /* 0x0000000000017941 */ /* 0x000fea0003800000 */
.L_x_184:
        /* <DEDUP_REMOVED lines=10> */
.L_x_187:
[----:B------:R-:W-:Y:S05]  /*89b0*/  BSYNC B1 ;  /* 0x0000000000017941 */ /* 0x000fea0003800000 */
.L_x_186:
        /* <DEDUP_REMOVED lines=10> */
.L_x_189:
[----:B------:R-:W-:Y:S05]  /*8a60*/  BSYNC B1 ;  /* 0x0000000000017941 */ /* 0x000fea0003800000 */
.L_x_188:
        /* <DEDUP_REMOVED lines=10> */
.L_x_191:
[----:B------:R-:W-:Y:S05]  /*8b10*/  BSYNC B1 ;  /* 0x0000000000017941 */ /* 0x000fea0003800000 */
.L_x_190:
        /* <DEDUP_REMOVED lines=10> */
.L_x_193:
[----:B------:R-:W-:Y:S05]  /*8bc0*/  BSYNC B1 ;  /* 0x0000000000017941 */ /* 0x000fea0003800000 */
.L_x_192:
        /* <DEDUP_REMOVED lines=10> */
.L_x_195:
[----:B------:R-:W-:Y:S05]  /*8c70*/  BSYNC B1 ;  /* 0x0000000000017941 */ /* 0x000fea0003800000 */
.L_x_194:
        /* <DEDUP_REMOVED lines=10> */
.L_x_197:
[----:B------:R-:W-:Y:S05]  /*8d20*/  BSYNC B1 ;  /* 0x0000000000017941 */ /* 0x000fea0003800000 */
.L_x_196:
        /* <DEDUP_REMOVED lines=10> */
.L_x_199:
[----:B------:R-:W-:Y:S05]  /*8dd0*/  BSYNC B1 ;  /* 0x0000000000017941 */ /* 0x000fea0003800000 */
.L_x_198:
        /* <DEDUP_REMOVED lines=10> */
.L_x_201:
[----:B------:R-:W-:Y:S05]  /*8e80*/  BSYNC B1 ;  /* 0x0000000000017941 */ /* 0x000fea0003800000 */
.L_x_200:
        /* <DEDUP_REMOVED lines=10> */
.L_x_203:
[----:B------:R-:W-:Y:S05]  /*8f30*/  BSYNC B1 ;  /* 0x0000000000017941 */ /* 0x000fea0003800000 */
.L_x_202:
        /* <DEDUP_REMOVED lines=10> */
.L_x_205:
[----:B------:R-:W-:Y:S05]  /*8fe0*/  BSYNC B1 ;  /* 0x0000000000017941 */ /* 0x000fea0003800000 */
.L_x_204:
        /* <DEDUP_REMOVED lines=10> */
.L_x_207:
[----:B------:R-:W-:Y:S05]  /*9090*/  BSYNC B1 ;  /* 0x0000000000017941 */ /* 0x000fea0003800000 */
.L_x_206:
        /* <DEDUP_REMOVED lines=10> */
.L_x_209:
[----:B------:R-:W-:Y:S05]  /*9140*/  BSYNC B1 ;  /* 0x0000000000017941 */ /* 0x000fea0003800000 */
.L_x_208:
        /* <DEDUP_REMOVED lines=10> */
.L_x_211:
[----:B------:R-:W-:Y:S05]  /*91f0*/  BSYNC B1 ;  /* 0x0000000000017941 */ /* 0x000fea0003800000 */
.L_x_210:
        /* <DEDUP_REMOVED lines=10> */
.L_x_213:
[----:B------:R-:W-:Y:S05]  /*92a0*/  BSYNC B1 ;  /* 0x0000000000017941 */ /* 0x000fea0003800000 */
.L_x_212:
        /* <DEDUP_REMOVED lines=10> */
.L_x_215:
[----:B------:R-:W-:Y:S05]  /*9350*/  BSYNC B1 ;  /* 0x0000000000017941 */ /* 0x000fea0003800000 */
.L_x_214:
        /* <DEDUP_REMOVED lines=10> */
.L_x_217:
[----:B------:R-:W-:Y:S05]  /*9400*/  BSYNC B1 ;  /* 0x0000000000017941 */ /* 0x000fea0003800000 */
.L_x_216:
        /* <DEDUP_REMOVED lines=10> */
.L_x_219:
[----:B------:R-:W-:Y:S05]  /*94b0*/  BSYNC B1 ;  /* 0x0000000000017941 */ /* 0x000fea0003800000 */
.L_x_218:
        /* <DEDUP_REMOVED lines=10> */
.L_x_221:
[----:B------:R-:W-:Y:S05]  /*9560*/  BSYNC B1 ;  /* 0x0000000000017941 */ /* 0x000fea0003800000 */
.L_x_220:
        /* <DEDUP_REMOVED lines=10> */
.L_x_223:
[----:B------:R-:W-:Y:S05]  /*9610*/  BSYNC B1 ;  /* 0x0000000000017941 */ /* 0x000fea0003800000 */
.L_x_222:
        /* <DEDUP_REMOVED lines=10> */
.L_x_225:
[----:B------:R-:W-:Y:S05]  /*96c0*/  BSYNC B1 ;  /* 0x0000000000017941 */ /* 0x000fea0003800000 */
.L_x_224:
        /* <DEDUP_REMOVED lines=10> */
.L_x_227:
[----:B------:R-:W-:Y:S05]  /*9770*/  BSYNC B1 ;  /* 0x0000000000017941 */ /* 0x000fea0003800000 */
.L_x_226:
        /* <DEDUP_REMOVED lines=10> */
.L_x_229:
[----:B------:R-:W-:Y:S05]  /*9820*/  BSYNC B1 ;  /* 0x0000000000017941 */ /* 0x000fea0003800000 */
.L_x_228:
        /* <DEDUP_REMOVED lines=10> */
.L_x_231:
[----:B------:R-:W-:Y:S05]  /*98d0*/  BSYNC B1 ;  /* 0x0000000000017941 */ /* 0x000fea0003800000 */
.L_x_230:
        /* <DEDUP_REMOVED lines=10> */
.L_x_233:
[----:B------:R-:W-:Y:S05]  /*9980*/  BSYNC B1 ;  /* 0x0000000000017941 */ /* 0x000fea0003800000 */
.L_x_232:
        /* <DEDUP_REMOVED lines=10> */
.L_x_235:
[----:B------:R-:W-:Y:S05]  /*9a30*/  BSYNC B1 ;  /* 0x0000000000017941 */ /* 0x000fea0003800000 */
.L_x_234:
        /* <DEDUP_REMOVED lines=10> */
.L_x_237:
[----:B------:R-:W-:Y:S05]  /*9ae0*/  BSYNC B1 ;  /* 0x0000000000017941 */ /* 0x000fea0003800000 */
.L_x_236:
        /* <DEDUP_REMOVED lines=10> */
.L_x_239:
[----:B------:R-:W-:Y:S05]  /*9b90*/  BSYNC B1 ;  /* 0x0000000000017941 */ /* 0x000fea0003800000 */
.L_x_238:
        /* <DEDUP_REMOVED lines=10> */
.L_x_241:
[----:B------:R-:W-:Y:S05]  /*9c40*/  BSYNC B1 ;  /* 0x0000000000017941 */ /* 0x000fea0003800000 */
.L_x_240:
        /* <DEDUP_REMOVED lines=10> */
.L_x_243:
[----:B------:R-:W-:Y:S05]  /*9cf0*/  BSYNC B1 ;  /* 0x0000000000017941 */ /* 0x000fea0003800000 */
.L_x_242:
        /* <DEDUP_REMOVED lines=10> */
.L_x_245:
[----:B------:R-:W-:Y:S05]  /*9da0*/  BSYNC B1 ;  /* 0x0000000000017941 */ /* 0x000fea0003800000 */
.L_x_244:
        /* <DEDUP_REMOVED lines=10> */
.L_x_247:
[----:B------:R-:W-:Y:S05]  /*9e50*/  BSYNC B1 ;  /* 0x0000000000017941 */ /* 0x000fea0003800000 */
.L_x_246:
        /* <DEDUP_REMOVED lines=10> */
.L_x_249:
[----:B------:R-:W-:Y:S05]  /*9f00*/  BSYNC B1 ;  /* 0x0000000000017941 */ /* 0x000fea0003800000 */
.L_x_248:
        /* <DEDUP_REMOVED lines=10> */
.L_x_251:
[----:B------:R-:W-:Y:S05]  /*9fb0*/  BSYNC B1 ;  /* 0x0000000000017941 */ /* 0x000fea0003800000 */
.L_x_250:
        /* <DEDUP_REMOVED lines=10> */
.L_x_253:
[----:B------:R-:W-:Y:S05]  /*a060*/  BSYNC B1 ;  /* 0x0000000000017941 */ /* 0x000fea0003800000 */
.L_x_252:
        /* <DEDUP_REMOVED lines=10> */
.L_x_255:
[----:B------:R-:W-:Y:S05]  /*a110*/  BSYNC B1 ;  /* 0x0000000000017941 */ /* 0x000fea0003800000 */
.L_x_254:
        /* <DEDUP_REMOVED lines=10> */
.L_x_257:
[----:B------:R-:W-:Y:S05]  /*a1c0*/  BSYNC B1 ;  /* 0x0000000000017941 */ /* 0x000fea0003800000 */
.L_x_256:
        /* <DEDUP_REMOVED lines=10> */
.L_x_259:
[----:B------:R-:W-:Y:S05]  /*a270*/  BSYNC B1 ;  /* 0x0000000000017941 */ /* 0x000fea0003800000 */
.L_x_258:
        /* <DEDUP_REMOVED lines=10> */
.L_x_261:
[----:B------:R-:W-:Y:S05]  /*a320*/  BSYNC B1 ;  /* 0x0000000000017941 */ /* 0x000fea0003800000 */
.L_x_260:
        /* <DEDUP_REMOVED lines=10> */
.L_x_263:
[----:B------:R-:W-:Y:S05]  /*a3d0*/  BSYNC B1 ;  /* 0x0000000000017941 */ /* 0x000fea0003800000 */
.L_x_262:
        /* <DEDUP_REMOVED lines=10> */
.L_x_265:
[----:B------:R-:W-:Y:S05]  /*a480*/  BSYNC B1 ;  /* 0x0000000000017941 */ /* 0x000fea0003800000 */
.L_x_264:
        /* <DEDUP_REMOVED lines=10> */
.L_x_267:
[----:B------:R-:W-:Y:S05]  /*a530*/  BSYNC B1 ;  /* 0x0000000000017941 */ /* 0x000fea0003800000 */
.L_x_266:
        /* <DEDUP_REMOVED lines=10> */
.L_x_269:
[----:B------:R-:W-:Y:S05]  /*a5e0*/  BSYNC B1 ;  /* 0x0000000000017941 */ /* 0x000fea0003800000 */
.L_x_268:
        /* <DEDUP_REMOVED lines=10> */
.L_x_271:
[----:B------:R-:W-:Y:S05]  /*a690*/  BSYNC B1 ;  /* 0x0000000000017941 */ /* 0x000fea0003800000 */
.L_x_270:
        /* <DEDUP_REMOVED lines=10> */
.L_x_273:
[----:B------:R-:W-:Y:S05]  /*a740*/  BSYNC B1 ;  /* 0x0000000000017941 */ /* 0x000fea0003800000 */
.L_x_272:
        /* <DEDUP_REMOVED lines=10> */
.L_x_275:
[----:B------:R-:W-:Y:S05]  /*a7f0*/  BSYNC B1 ;  /* 0x0000000000017941 */ /* 0x000fea0003800000 */
.L_x_274:
        /* <DEDUP_REMOVED lines=10> */
.L_x_277:
[----:B------:R-:W-:Y:S05]  /*a8a0*/  BSYNC B1 ;  /* 0x0000000000017941 */ /* 0x000fea0003800000 */
.L_x_276:
[----:B0-234-:R-:W2:Y:S01]  /*a8b0*/  LDL.LU R10, [R1+0x1f4] ;  /* 0x0001f400010a7983 */ /* 0x01dea20000300800 */
[----:B-----5:R-:W-:Y:S01]  /*a8c0*/  SHF.L.U32 R11, R23, 0x10, RZ ;  /* 0x00000010170b7819 */ /* 0x020fe200000006ff */
        /* <DEDUP_REMOVED lines=8> */
.L_x_279:
[----:B------:R-:W-:Y:S05]  /*a950*/  BSYNC B1 ;  /* 0x0000000000017941 */ /* 0x000fea0003800000 */
.L_x_278:
[----:B------:R-:W3:Y:S01]  /*a960*/  LDL.LU R10, [R1+0x1f8] ;  /* 0x0001f800010a7983 */ /* 0x000ee20000300800 */
[----:B0----5:R-:W-:Y:S01]  /*a970*/  IMAD.U32 R11, R23, 0x10000, RZ ;  /* 0x00010000170b7824 */ /* 0x021fe200078e00ff */
[----:B------:R-:W-:Y:S01]  /*a980*/  ISETP.GT.AND P1, PT, R0, 0xf9, P0 ;  /* 0x000000f90000780c */ /* 0x000fe20000724270 */
[----:B------:R-:W-:Y:S01]  /*a990*/  BSSY B1, `(.L_x_280) ;  /* 0x000000a000017945 */ /* 0x000fe20003800000 */
[----:B------:R-:W-:Y:S01]  /*a9a0*/  IADD3 R167, P0, R3, 0x80, RZ ;  /* 0x0000008003a77810 */ /* 0x000fe20007f1e0ff */
[----:B------:R-:W-:-:S04]  /*a9b0*/  FMUL R11, R11, R16 ;  /* 0x000000100b0b7220 */ /* 0x000fc80000400000 */
[----:B---3--:R-:W-:-:S05]  /*a9c0*/  FFMA R11, R10, R2, R11 ;  /* 0x000000020a0b7223 */ /* 0x008fca000000000b */
[----:B------:R-:W-:-:S04]  /*a9d0*/  F2FP.BF16.F32.PACK_AB R11, RZ, R11 ;  /* 0x0000000bff0b723e */ /* 0x000fc800000010ff */
[----:B------:R-:W-:Y:S01]  /*a9e0*/  PRMT R3, R11, 0x7610, R3 ;  /* 0x000076100b037816 */ /* 0x000fe20000000003 */
[----:B------:R-:W-:-:S04]  /*a9f0*/  IMAD.X R11, RZ, RZ, UR7, P0 ;  /* 0x00000007ff0b7e24 */ /* 0x000fc800080e06ff */
[----:B------:R0:W-:Y:S01]  /*aa00*/  @P2 STG.E.U16 desc[UR36][R6.64+0x1f0], R3 ;  /* 0x0001f00306002986 */ /* 0x0001e2000c101524 */
[----:B------:R-:W-:Y:S05]  /*aa10*/  @!P1 BRA `(.L_x_281) ;  /* 0x0000000000049947 */ /* 0x000fea0003800000 */
[----:B------:R3:W5:Y:S02]  /*aa20*/  LDG.E.LTC128B.U16 R23, desc[UR36][R8.64+0x1f2] ;  /* 0x0001f22408177981 */ /* 0x000764000c1e1520 */
.L_x_281:
[----:B------:R-:W-:Y:S05]  /*aa30*/  BSYNC B1 ;  /* 0x0000000000017941 */ /* 0x000fea0003800000 */
.L_x_280:
[----:B------:R-:W4:Y:S01]  /*aa40*/  LDL.LU R10, [R1+0x1fc] ;  /* 0x0001fc00010a7983 */ /* 0x000f220000300800 */
[----:B0----5:R-:W-:Y:S01]  /*aa50*/  IMAD.U32 R3, R23, 0x10000, RZ ;  /* 0x0001000017037824 */ /* 0x021fe200078e00ff */
[----:B------:R-:W-:Y:S01]  /*aa60*/  ISETP.GT.AND P0, PT, R17, 0x80, PT ;  /* 0x000000801100780c */ /* 0x000fe20003f04270 */
[----:B--23--:R-:W-:Y:S02]  /*aa70*/  IMAD R8, R11, R14, RZ ;  /* 0x0000000e0b087224 */ /* 0x00cfe400078e02ff */
[----:B------:R-:W-:Y:S01]  /*aa80*/  FMUL R3, R3, R16 ;  /* 0x0000001003037220 */ /* 0x000fe20000400000 */
[----:B------:R-:W-:Y:S01]  /*aa90*/  ISETP.GT.AND P4, PT, R0, RZ, P0 ;  /* 0x000000ff0000720c */ /* 0x000fe20000784270 */
[C---:B------:R-:W-:Y:S02]  /*aaa0*/  IMAD R165, R167.reuse, R15, R8 ;  /* 0x0000000fa7a57224 */ /* 0x040fe400078e0208 */
[----:B------:R-:W-:-:S04]  /*aab0*/  IMAD.WIDE.U32 R8, R167, R14, R20 ;  /* 0x0000000ea7087225 */ /* 0x000fc800078e0014 */
[----:B------:R-:W-:Y:S02]  /*aac0*/  IMAD.IADD R9, R9, 0x1, R165 ;  /* 0x0000000109097824 */ /* 0x000fe400078e02a5 */
[----:B----4-:R-:W-:Y:S01]  /*aad0*/  FFMA R3, R10, R2, R3 ;  /* 0x000000020a037223 */ /* 0x010fe20000000003 */
[----:B------:R-:W-:-:S04]  /*aae0*/  LEA R10, P2, R8, R12, 0x1 ;  /* 0x0000000c080a7211 */ /* 0x000fc800078408ff */
[----:B------:R-:W-:Y:S02]  /*aaf0*/  F2FP.BF16.F32.PACK_AB R3, RZ, R3 ;  /* 0x00000003ff03723e */ /* 0x000fe400000010ff */
[--C-:B------:R-:W-:Y:S02]  /*ab00*/  LEA.HI.X R11, R8, R13, R9.reuse, 0x1, P2 ;  /* 0x0000000d080b7211 */ /* 0x100fe400010f0c09 */
[----:B------:R-:W-:-:S05]  /*ab10*/  PRMT R9, R3, 0x7610, R9 ;  /* 0x0000761003097816 */ /* 0x000fca0000000009 */
[----:B------:R0:W-:Y:S04]  /*ab20*/  @P1 STG.E.U16 desc[UR36][R6.64+0x1f2], R9 ;  /* 0x0001f20906001986 */ /* 0x0001e8000c101524 */
[----:B------:R-:W2:Y:S01]  /*ab30*/  @P4 LDG.E.LTC128B.U16 R23, desc[UR36][R10.64] ;  /* 0x000000240a174981 */ /* 0x000ea2000c1e1520 */
[----:B-1----:R-:W-:Y:S01]  /*ab40*/  IMAD.U32 R159, RZ, RZ, UR8 ;  /* 0x00000008ff9f7e24 */ /* 0x002fe2000f8e00ff */
[----:B------:R-:W-:Y:S01]  /*ab50*/  MOV R161, UR8 ;  /* 0x0000000800a17c02 */ /* 0x000fe20008000f00 */
[----:B------:R-:W-:Y:S01]  /*ab60*/  IMAD.U32 R164, RZ, RZ, UR9 ;  /* 0x00000009ffa47e24 */ /* 0x000fe2000f8e00ff */
[----:B------:R-:W-:Y:S01]  /*ab70*/  ISETP.GT.AND P2, PT, R0, 0x1, P0 ;  /* 0x000000010000780c */ /* 0x000fe20000744270 */
[----:B------:R-:W-:Y:S01]  /*ab80*/  IMAD.SHL.U32 R159, R159, 0x100, RZ ;  /* 0x000001009f9f7824 */ /* 0x000fe200078e00ff */
[----:B------:R-:W-:Y:S01]  /*ab90*/  BSSY B1, `(.L_x_282) ;  /* 0x0000011000017945 */ /* 0x000fe20003800000 */
[----:B0-----:R-:W-:Y:S01]  /*aba0*/  IMAD.WIDE.U32 R8, R167, R14, R18 ;  /* 0x0000000ea7087225 */ /* 0x001fe200078e0012 */
[----:B------:R-:W-:-:S03]  /*abb0*/  SHF.L.U64.HI R161, R161, 0x8, R164 ;  /* 0x00000008a1a17819 */ /* 0x000fc600000102a4 */
[----:B------:R-:W-:Y:S02]  /*abc0*/  IMAD.IADD R9, R165, 0x1, R9 ;  /* 0x00000001a5097824 */ /* 0x000fe400078e0209 */
[----:B------:R-:W-:Y:S01]  /*abd0*/  IMAD.WIDE.U32 R162, R22, UR43, R8 ;  /* 0x0000002b16a27c25 */ /* 0x000fe2000f8e0008 */
[----:B------:R-:W-:-:S03]  /*abe0*/  IADD3 R8, P1, R159, R4, RZ ;  /* 0x000000049f087210 */ /* 0x000fc60007f3e0ff */
[----:B------:R-:W-:Y:S01]  /*abf0*/  IMAD.IADD R7, R157, 0x1, R163 ;  /* 0x000000019d077824 */ /* 0x000fe200078e02a3 */
[----:B------:R-:W-:Y:S01]  /*ac00*/  LEA R6, P3, R162, R12, 0x1 ;  /* 0x0000000ca2067211 */ /* 0x000fe200078608ff */
[----:B------:R-:W-:-:S03]  /*ac10*/  IMAD.X R9, R161, 0x1, R5, P1 ;  /* 0x00000001a1097824 */ /* 0x000fc600008e0605 */
[----:B------:R-:W-:Y:S01]  /*ac20*/  LEA.HI.X R7, R162, R13, R7, 0x1, P3 ;  /* 0x0000000da2077211 */ /* 0x000fe200018f0c07 */
[----:B--2---:R-:W-:-:S04]  /*ac30*/  IMAD.U32 R3, R23, 0x10000, RZ ;  /* 0x0001000017037824 */ /* 0x004fc800078e00ff */
[----:B------:R-:W-:-:S04]  /*ac40*/  FMUL R3, R3, R16 ;  /* 0x0000001003037220 */ /* 0x000fc80000400000 */
[----:B------:R-:W-:-:S05]  /*ac50*/  FFMA R3, R24, R2, R3 ;  /* 0x0000000218037223 */ /* 0x000fca0000000003 */
[----:B------:R-:W-:-:S05]  /*ac60*/  F2FP.BF16.F32.PACK_AB R3, RZ, R3 ;  /* 0x00000003ff03723e */ /* 0x000fca00000010ff */
[----:B------:R0:W-:Y:S01]  /*ac70*/  @P4 STG.E.U16 desc[UR36][R8.64], R3 ;  /* 0x0000000308004986 */ /* 0x0001e2000c101524 */
[----:B------:R-:W-:Y:S05]  /*ac80*/  @!P2 BRA `(.L_x_283) ;  /* 0x000000000004a947 */ /* 0x000fea0003800000 */
[----:B------:R1:W5:Y:S02]  /*ac90*/  LDG.E.LTC128B.U16 R23, desc[UR36][R6.64+0x2] ;  /* 0x0000022406177981 */ /* 0x000364000c1e1520 */
.L_x_283:
[----:B------:R-:W-:Y:S05]  /*aca0*/  BSYNC B1 ;  /* 0x0000000000017941 */ /* 0x000fea0003800000 */
.L_x_282:
[----:B0----5:R-:W-:Y:S01]  /*acb0*/  IMAD.U32 R3, R23, 0x10000, RZ ;  /* 0x0001000017037824 */ /* 0x021fe200078e00ff */
[----:B------:R-:W-:Y:S01]  /*acc0*/  ISETP.GT.AND P1, PT, R17, 0x88, PT ;  /* 0x000000881100780c */ /* 0x000fe20003f24270 */
[----:B------:R-:W-:Y:S01]  /*acd0*/  IMAD.WIDE.U32 R14, R167, R14, R154 ;  /* 0x0000000ea70e7225 */ /* 0x000fe200078e009a */
[----:B------:R-:W-:Y:S03]  /*ace0*/  BSSY B1, `(.L_x_284) ;  /* 0x0000010000017945 */ /* 0x000fe60003800000 */
[----:B------:R-:W-:Y:S01]  /*acf0*/  FMUL R10, R3, R16 ;  /* 0x00000010030a7220 */ /* 0x000fe20000400000 */
[----:B------:R-:W-:Y:S01]  /*ad00*/  ISETP.GT.AND P3, PT, R0, RZ, P1 ;  /* 0x000000ff0000720c */ /* 0x000fe20000f64270 */
[----:B------:R-:W-:Y:S01]  /*ad10*/  IMAD.IADD R165, R165, 0x1, R15 ;  /* 0x00000001a5a57824 */ /* 0x000fe200078e020f */
[----:B------:R-:W-:Y:S01]  /*ad20*/  IADD3 R152, P4, R152, R14, RZ ;  /* 0x0000000e98987210 */ /* 0x000fe20007f9e0ff */
[----:B------:R-:W-:Y:S01]  /*ad30*/  FFMA R10, R25, R2, R10 ;  /* 0x00000002190a7223 */ /* 0x000fe2000000000a */
[----:B------:R-:W-:-:S03]  /*ad40*/  IADD3 R14, P5, R18, R14, RZ ;  /* 0x0000000e120e7210 */ /* 0x000fc60007fbe0ff */
[----:B------:R-:W-:Y:S01]  /*ad50*/  IMAD.X R20, R165, 0x1, R21, P4 ;  /* 0x00000001a5147824 */ /* 0x000fe200020e0615 */
[----:B------:R-:W-:Y:S02]  /*ad60*/  F2FP.BF16.F32.PACK_AB R3, RZ, R10 ;  /* 0x0000000aff03723e */ /* 0x000fe400000010ff */
[C---:B------:R-:W-:Y:S02]  /*ad70*/  LEA R10, P4, R152.reuse, R12, 0x1 ;  /* 0x0000000c980a7211 */ /* 0x040fe400078808ff */
[----:B------:R-:W-:Y:S02]  /*ad80*/  PRMT R17, R3, 0x7610, R17 ;  /* 0x0000761003117816 */ /* 0x000fe40000000011 */
[----:B------:R-:W-:Y:S02]  /*ad90*/  LEA.HI.X R11, R152, R13, R20, 0x1, P4 ;  /* 0x0000000d980b7211 */ /* 0x000fe400020f0c14 */
[----:B------:R-:W-:Y:S01]  /*ada0*/  PRMT R3, R23, 0x7610, R3 ;  /* 0x0000761017037816 */ /* 0x000fe20000000003 */
[----:B------:R0:W-:Y:S01]  /*adb0*/  @P2 STG.E.U16 desc[UR36][R8.64+0x2], R17 ;  /* 0x0000021108002986 */ /* 0x0001e2000c101524 */
[----:B------:R-:W-:Y:S05]  /*adc0*/  @!P3 BRA `(.L_x_285) ;  /* 0x000000000004b947 */ /* 0x000fea0003800000 */
[----:B------:R2:W5:Y:S02]  /*add0*/  LDG.E.LTC128B.U16 R3, desc[UR36][R10.64] ;  /* 0x000000240a037981 */ /* 0x000564000c1e1520 */
.L_x_285:
[----:B------:R-:W-:Y:S05]  /*ade0*/  BSYNC B1 ;  /* 0x0000000000017941 */ /* 0x000fea0003800000 */
.L_x_284:
[----:B--2--5:R-:W-:Y:S01]  /*adf0*/  SHF.L.U32 R11, R3, 0x10, RZ ;  /* 0x00000010030b7819 */ /* 0x024fe200000006ff */
[----:B------:R-:W-:Y:S01]  /*ae00*/  IMAD.X R15, R19, 0x1, R165, P5 ;  /* 0x00000001130f7824 */ /* 0x000fe200028e06a5 */
[----:B------:R-:W-:Y:S01]  /*ae10*/  IADD3 R10, P2, R8, R158, RZ ;  /* 0x0000009e080a7210 */ /* 0x000fe20007f5e0ff */
[----:B------:R-:W-:Y:S01]  /*ae20*/  BSSY B1, `(.L_x_286) ;  /* 0x000000d000017945 */ /* 0x000fe20003800000 */
[----:B------:R-:W-:Y:S01]  /*ae30*/  ISETP.GT.AND P5, PT, R0, 0x1, P1 ;  /* 0x000000010000780c */ /* 0x000fe20000fa4270 */
[----:B------:R-:W-:Y:S01]  /*ae40*/  FMUL R11, R11, R16 ;  /* 0x000000100b0b7220 */ /* 0x000fe20000400000 */
[----:B------:R-:W-:-:S04]  /*ae50*/  IMAD.WIDE.U32 R22, R22, UR43, R14 ;  /* 0x0000002b16167c25 */ /* 0x000fc8000f8e000e */
[----:B------:R-:W-:Y:S01]  /*ae60*/  FFMA R11, R26, R2, R11 ;  /* 0x000000021a0b7223 */ /* 0x000fe2000000000b */
[----:B------:R-:W-:Y:S01]  /*ae70*/  IMAD.IADD R157, R157, 0x1, R23 ;  /* 0x000000019d9d7824 */ /* 0x000fe200078e0217 */
[----:B------:R-:W-:-:S03]  /*ae80*/  LEA R12, P4, R22, R12, 0x1 ;  /* 0x0000000c160c7211 */ /* 0x000fc600078808ff */
[----:B------:R-:W-:Y:S01]  /*ae90*/  F2FP.BF16.F32.PACK_AB R14, RZ, R11 ;  /* 0x0000000bff0e723e */ /* 0x000fe200000010ff */
[----:B------:R-:W-:Y:S01]  /*aea0*/  IMAD.X R11, R9, 0x1, R156, P2 ;  /* 0x00000001090b7824 */ /* 0x000fe200010e069c */
[----:B------:R-:W-:-:S04]  /*aeb0*/  LEA.HI.X R13, R22, R13, R157, 0x1, P4 ;  /* 0x0000000d160d7211 */ /* 0x000fc800020f0c9d */
[----:B------:R2:W-:Y:S01]  /*aec0*/  @P3 STG.E.U16 desc[UR36][R10.64], R14 ;  /* 0x0000000e0a003986 */ /* 0x0005e2000c101524 */
[----:B------:R-:W-:Y:S05]  /*aed0*/  @!P5 BRA `(.L_x_287) ;  /* 0x000000000004d947 */ /* 0x000fea0003800000 */
[----:B------:R3:W5:Y:S02]  /*aee0*/  LDG.E.LTC128B.U16 R3, desc[UR36][R12.64+0x2] ;  /* 0x000002240c037981 */ /* 0x000764000c1e1520 */
.L_x_287:
[----:B------:R-:W-:Y:S05]  /*aef0*/  BSYNC B1 ;  /* 0x0000000000017941 */ /* 0x000fea0003800000 */
.L_x_286:
[----:B-----5:R-:W-:Y:S01]  /*af00*/  IMAD.U32 R15, R3, 0x10000, RZ ;  /* 0x00010000030f7824 */ /* 0x020fe200078e00ff */
[----:B------:R-:W-:Y:S01]  /*af10*/  ISETP.GT.AND P2, PT, R0, 0x8, P0 ;  /* 0x000000080000780c */ /* 0x000fe20000744270 */
[----:B------:R-:W-:Y:S02]  /*af20*/  BSSY B1, `(.L_x_288) ;  /* 0x0000007000017945 */ /* 0x000fe40003800000 */
[----:B--2---:R-:W-:-:S04]  /*af30*/  FMUL R14, R15, R16 ;  /* 0x000000100f0e7220 */ /* 0x004fc80000400000 */
[----:B------:R-:W-:-:S05]  /*af40*/  FFMA R14, R27, R2, R14 ;  /* 0x000000021b0e7223 */ /* 0x000fca000000000e */
[----:B------:R-:W-:-:S05]  /*af50*/  F2FP.BF16.F32.PACK_AB R14, RZ, R14 ;  /* 0x0000000eff0e723e */ /* 0x000fca00000010ff */
[----:B------:R2:W-:Y:S01]  /*af60*/  @P5 STG.E.U16 desc[UR36][R10.64+0x2], R14 ;  /* 0x0000020e0a005986 */ /* 0x0005e2000c101524 */
[----:B------:R-:W-:Y:S05]  /*af70*/  @!P2 BRA `(.L_x_289) ;  /* 0x000000000004a947 */ /* 0x000fea0003800000 */
[----:B------:R4:W5:Y:S02]  /*af80*/  LDG.E.LTC128B.U16 R3, desc[UR36][R6.64+0x10] ;  /* 0x0000102406037981 */ /* 0x000964000c1e1520 */
.L_x_289:
[----:B------:R-:W-:Y:S05]  /*af90*/  BSYNC B1 ;  /* 0x0000000000017941 */ /* 0x000fea0003800000 */
.L_x_288:
[----:B--2--5:R-:W-:Y:S01]  /*afa0*/  IMAD.U32 R11, R3, 0x10000, RZ ;  /* 0x00010000030b7824 */ /* 0x024fe200078e00ff */
[----:B------:R-:W-:Y:S01]  /*afb0*/  ISETP.GT.AND P3, PT, R0, 0x9, P0 ;  /* 0x000000090000780c */ /* 0x000fe20000764270 */
[----:B------:R-:W-:Y:S02]  /*afc0*/  BSSY B1, `(.L_x_290) ;  /* 0x0000007000017945 */ /* 0x000fe40003800000 */
[----:B------:R-:W-:-:S04]  /*afd0*/  FMUL R11, R11, R16 ;  /* 0x000000100b0b7220 */ /* 0x000fc80000400000 */
[----:B------:R-:W-:-:S05]  /*afe0*/  FFMA R11, R28, R2, R11 ;  /* 0x000000021c0b7223 */ /* 0x000fca000000000b */
[----:B------:R-:W-:-:S05]  /*aff0*/  F2FP.BF16.F32.PACK_AB R11, RZ, R11 ;  /* 0x0000000bff0b723e */ /* 0x000fca00000010ff */
[----:B------:R2:W-:Y:S01]  /*b000*/  @P2 STG.E.U16 desc[UR36][R8.64+0x10], R11 ;  /* 0x0000100b08002986 */ /* 0x0005e2000c101524 */
[----:B------:R-:W-:Y:S05]  /*b010*/  @!P3 BRA `(.L_x_291) ;  /* 0x000000000004b947 */ /* 0x000fea0003800000 */
[----:B------:R0:W5:Y:S02]  /*b020*/  LDG.E.LTC128B.U16 R3, desc[UR36][R6.64+0x12] ;  /* 0x0000122406037981 */ /* 0x000164000c1e1520 */
.L_x_291:
[----:B------:R-:W-:Y:S05]  /*b030*/  BSYNC B1 ;  /* 0x0000000000017941 */ /* 0x000fea0003800000 */
.L_x_290:
        /* <DEDUP_REMOVED lines=9> */
.L_x_293:
[----:B------:R-:W-:Y:S05]  /*b0d0*/  BSYNC B1 ;  /* 0x0000000000017941 */ /* 0x000fea0003800000 */
.L_x_292:
[----:B-----5:R-:W-:Y:S01]  /*b0e0*/  IMAD.U32 R11, R3, 0x10000, RZ ;  /* 0x00010000030b7824 */ /* 0x020fe200078e00ff */
[----:B--2---:R-:W-:Y:S01]  /*b0f0*/  IADD3 R10, P3, R158, R8, RZ ;  /* 0x000000089e0a7210 */ /* 0x004fe20007f7e0ff */
[----:B------:R-:W-:Y:S01]  /*b100*/  BSSY B1, `(.L_x_294) ;  /* 0x0000009000017945 */ /* 0x000fe20003800000 */
[----:B------:R-:W-:Y:S01]  /*b110*/  ISETP.GT.AND P2, PT, R0, 0x9, P1 ;  /* 0x000000090000780c */ /* 0x000fe20000f44270 */
[----:B------:R-:W-:-:S04]  /*b120*/  FMUL R11, R11, R16 ;  /* 0x000000100b0b7220 */ /* 0x000fc80000400000 */
[----:B------:R-:W-:-:S05]  /*b130*/  FFMA R11, R30, R2, R11 ;  /* 0x000000021e0b7223 */ /* 0x000fca000000000b */
[----:B------:R-:W-:Y:S02]  /*b140*/  F2FP.BF16.F32.PACK_AB R14, RZ, R11 ;  /* 0x0000000bff0e723e */ /* 0x000fe400000010ff */
[----:B------:R-:W-:-:S05]  /*b150*/  IADD3.X R11, R156, R9, RZ, P3, !PT ;  /* 0x000000099c0b7210 */ /* 0x000fca0001ffe4ff */
[----:B------:R2:W-:Y:S01]  /*b160*/  @P4 STG.E.U16 desc[UR36][R10.64+0x10], R14 ;  /* 0x0000100e0a004986 */ /* 0x0005e2000c101524 */
[----:B------:R-:W-:Y:S05]  /*b170*/  @!P2 BRA `(.L_x_295) ;  /* 0x000000000004a947 */ /* 0x000fea0003800000 */
[----:B------:R0:W5:Y:S02]  /*b180*/  LDG.E.LTC128B.U16 R3, desc[UR36][R12.64+0x12] ;  /* 0x000012240c037981 */ /* 0x000164000c1e1520 */
.L_x_295:
[----:B------:R-:W-:Y:S05]  /*b190*/  BSYNC B1 ;  /* 0x0000000000017941 */ /* 0x000fea0003800000 */
.L_x_294:
[----:B--2--5:R-:W-:Y:S01]  /*b1a0*/  IMAD.U32 R11, R3, 0x10000, RZ ;  /* 0x00010000030b7824 */ /* 0x024fe200078e00ff */
[----:B------:R-:W-:Y:S01]  /*b1b0*/  IADD3 R158, P3, P4, R158, R4, R159 ;  /* 0x000000049e9e7210 */ /* 0x000fe20007c7e09f */
[----:B------:R-:W-:Y:S01]  /*b1c0*/  BSSY B1, `(.L_x_296) ;  /* 0x0000009000017945 */ /* 0x000fe20003800000 */
[----:B------:R-:W-:Y:S01]  /*b1d0*/  ISETP.GT.AND P5, PT, R0, 0x10, P0 ;  /* 0x000000100000780c */ /* 0x000fe200007a4270 */
[----:B------:R-:W-:Y:S01]  /*b1e0*/  FMUL R10, R11, R16 ;  /* 0x000000100b0a7220 */ /* 0x000fe20000400000 */
[----:B------:R-:W-:-:S03]  /*b1f0*/  IADD3.X R159, R156, R5, R161, P3, P4 ;  /* 0x000000059c9f7210 */ /* 0x000fc60001fe84a1 */
[----:B------:R-:W-:-:S05]  /*b200*/  FFMA R10, R31, R2, R10 ;  /* 0x000000021f0a7223 */ /* 0x000fca000000000a */
[----:B------:R-:W-:-:S05]  /*b210*/  F2FP.BF16.F32.PACK_AB R10, RZ, R10 ;  /* 0x0000000aff0a723e */ /* 0x000fca00000010ff */
[----:B------:R2:W-:Y:S01]  /*b220*/  @P2 STG.E.U16 desc[UR36][R158.64+0x12], R10 ;  /* 0x0000120a9e002986 */ /* 0x0005e2000c101524 */
[----:B------:R-:W-:Y:S05]  /*b230*/  @!P5 BRA `(.L_x_297) ;  /* 0x000000000004d947 */ /* 0x000fea0003800000 */
[----:B------:R0:W5:Y:S02]  /*b240*/  LDG.E.LTC128B.U16 R3, desc[UR36][R6.64+0x20] ;  /* 0x0000202406037981 */ /* 0x000164000c1e1520 */
.L_x_297:
[----:B------:R-:W-:Y:S05]  /*b250*/  BSYNC B1 ;  /* 0x0000000000017941 */ /* 0x000fea0003800000 */
.L_x_296:
[----:B-----5:R-:W-:Y:S01]  /*b260*/  IMAD.U32 R5, R3, 0x10000, RZ ;  /* 0x0001000003057824 */ /* 0x020fe200078e00ff */
        /* <DEDUP_REMOVED lines=8> */
.L_x_299:
[----:B------:R-:W-:Y:S05]  /*b2f0*/  BSYNC B1 ;  /* 0x0000000000017941 */ /* 0x000fea0003800000 */
.L_x_298:
[----:B0----5:R-:W-:Y:S01]  /*b300*/  IMAD.U32 R5, R3, 0x10000, RZ ;  /* 0x0001000003057824 */ /* 0x021fe200078e00ff */
        /* <DEDUP_REMOVED lines=8> */
.L_x_301:
[----:B------:R-:W-:Y:S05]  /*b390*/  BSYNC B1 ;  /* 0x0000000000017941 */ /* 0x000fea0003800000 */
.L_x_300:
[----:B-----5:R-:W-:Y:S01]  /*b3a0*/  IMAD.U32 R5, R3, 0x10000, RZ ;  /* 0x0001000003057824 */ /* 0x020fe200078e00ff */
[----:B------:R-:W-:Y:S01]  /*b3b0*/  ISETP.GT.AND P2, PT, R0, 0x11, P1 ;  /* 0x000000110000780c */ /* 0x000fe20000f44270 */
[----:B0-----:R-:W-:Y:S01]  /*b3c0*/  @P3 IMAD.MOV.U32 R4, RZ, RZ, R158 ;  /* 0x000000ffff043224 */ /* 0x001fe200078e009e */
[----:B------:R-:W-:Y:S01]  /*b3d0*/  BSSY B1, `(.L_x_302) ;  /* 0x0000009000017945 */ /* 0x000fe20003800000 */
[----:B------:R-:W-:-:S04]  /*b3e0*/  FMUL R5, R5, R16 ;  /* 0x0000001005057220 */ /* 0x000fc80000400000 */
[----:B------:R-:W-:-:S05]  /*b3f0*/  FFMA R5, R34, R2, R5 ;  /* 0x0000000222057223 */ /* 0x000fca0000000005 */
[----:B------:R-:W-:-:S04]  /*b400*/  F2FP.BF16.F32.PACK_AB R5, RZ, R5 ;  /* 0x00000005ff05723e */ /* 0x000fc800000010ff */
[----:B--2---:R-:W-:Y:S01]  /*b410*/  PRMT R10, R5, 0x7610, R10 ;  /* 0x00007610050a7816 */ /* 0x004fe2000000000a */
[----:B------:R-:W-:-:S05]  /*b420*/  @P3 IMAD.MOV.U32 R5, RZ, RZ, R159 ;  /* 0x000000ffff053224 */ /* 0x000fca00078e009f */
[----:B------:R0:W-:Y:S01]  /*b430*/  @P3 STG.E.U16 desc[UR36][R4.64+0x20], R10 ;  /* 0x0000200a04003986 */ /* 0x0001e2000c101524 */
[----:B------:R-:W-:Y:S05]  /*b440*/  @!P2 BRA `(.L_x_303) ;  /* 0x000000000004a947 */ /* 0x000fea0003800000 */
[----:B------:R2:W5:Y:S02]  /*b450*/  LDG.E.LTC128B.U16 R3, desc[UR36][R12.64+0x22] ;  /* 0x000022240c037981 */ /* 0x000564000c1e1520 */
.L_x_303:
[----:B------:R-:W-:Y:S05]  /*b460*/  BSYNC B1 ;  /* 0x0000000000017941 */ /* 0x000fea0003800000 */
.L_x_302:
[----:B0----5:R-:W-:Y:S01]  /*b470*/  IMAD.U32 R5, R3, 0x10000, RZ ;  /* 0x0001000003057824 */ /* 0x021fe200078e00ff */
[----:B------:R-:W-:Y:S01]  /*b480*/  ISETP.GT.AND P3, PT, R0, 0x18, P0 ;  /* 0x000000180000780c */ /* 0x000fe20000764270 */
[----:B------:R-:W-:Y:S02]  /*b490*/  BSSY B1, `(.L_x_304) ;  /* 0x000000a000017945 */ /* 0x000fe40003800000 */
[----:B------:R-:W-:Y:S01]  /*b4a0*/  FMUL R4, R5, R16 ;  /* 0x0000001005047220 */ /* 0x000fe20000400000 */
[----:B------:R-:W-:-:S03]  /*b4b0*/  @P2 IMAD.MOV.U32 R5, RZ, RZ, R159 ;  /* 0x000000ffff052224 */ /* 0x000fc600078e009f */
[----:B------:R-:W-:-:S05]  /*b4c0*/  FFMA R4, R35, R2, R4 ;  /* 0x0000000223047223 */ /* 0x000fca0000000004 */
[----:B------:R-:W-:-:S04]  /*b4d0*/  F2FP.BF16.F32.PACK_AB R4, RZ, R4 ;  /* 0x00000004ff04723e */ /* 0x000fc800000010ff */
[----:B------:R-:W-:Y:S02]  /*b4e0*/  PRMT R10, R4, 0x7610, R10 ;  /* 0x00007610040a7816 */ /* 0x000fe4000000000a */
[----:B------:R-:W-:-:S05]  /*b4f0*/  @P2 MOV R4, R158 ;  /* 0x0000009e00042202 */ /* 0x000fca0000000f00 */
[----:B------:R0:W-:Y:S01]  /*b500*/  @P2 STG.E.U16 desc[UR36][R4.64+0x22], R10 ;  /* 0x0000220a04002986 */ /* 0x0001e2000c101524 */
[----:B------:R-:W-:Y:S05]  /*b510*/  @!P3 BRA `(.L_x_305) ;  /* 0x000000000004b947 */ /* 0x000fea0003800000 */
[----:B------:R0:W5:Y:S02]  /*b520*/  LDG.E.LTC128B.U16 R3, desc[UR36][R6.64+0x30] ;  /* 0x0000302406037981 */ /* 0x000164000c1e1520 */
.L_x_305:
[----:B------:R-:W-:Y:S05]  /*b530*/  BSYNC B1 ;  /* 0x0000000000017941 */ /* 0x000fea0003800000 */
.L_x_304:
        /* <DEDUP_REMOVED lines=9> */
.L_x_307:
[----:B------:R-:W-:Y:S05]  /*b5d0*/  BSYNC B1 ;  /* 0x0000000000017941 */ /* 0x000fea0003800000 */
.L_x_306:
        /* <DEDUP_REMOVED lines=9> */
.L_x_309:
[----:B------:R-:W-:Y:S05]  /*b670*/  BSYNC B1 ;  /* 0x0000000000017941 */ /* 0x000fea0003800000 */
.L_x_308:
[----:B-----5:R-:W-:Y:S01]  /*b680*/  IMAD.U32 R5, R3, 0x10000, RZ ;  /* 0x0001000003057824 */ /* 0x020fe200078e00ff */
[----:B------:R-:W-:Y:S01]  /*b690*/  ISETP.GT.AND P2, PT, R0, 0x19, P1 ;  /* 0x000000190000780c */ /* 0x000fe20000f44270 */
[----:B0-----:R-:W-:Y:S01]  /*b6a0*/  @P3 IMAD.MOV.U32 R4, RZ, RZ, R158 ;  /* 0x000000ffff043224 */ /* 0x001fe200078e009e */
[----:B------:R-:W-:Y:S01]  /*b6b0*/  BSSY B1, `(.L_x_310) ;  /* 0x0000009000017945 */ /* 0x000fe20003800000 */
[----:B------:R-:W-:-:S04]  /*b6c0*/  FMUL R5, R5, R16 ;  /* 0x0000001005057220 */ /* 0x000fc80000400000 */
[----:B------:R-:W-:-:S05]  /*b6d0*/  FFMA R5, R38, R2, R5 ;  /* 0x0000000226057223 */ /* 0x000fca0000000005 */
[----:B------:R-:W-:-:S04]  /*b6e0*/  F2FP.BF16.F32.PACK_AB R5, RZ, R5 ;  /* 0x00000005ff05723e */ /* 0x000fc800000010ff */
[----:B------:R-:W-:Y:S01]  /*b6f0*/  PRMT R10, R5, 0x7610, R10 ;  /* 0x00007610050a7816 */ /* 0x000fe2000000000a */
[----:B------:R-:W-:-:S05]  /*b700*/  @P3 IMAD.MOV.U32 R5, RZ, RZ, R159 ;  /* 0x000000ffff053224 */ /* 0x000fca00078e009f */
[----:B------:R0:W-:Y:S01]  /*b710*/  @P3 STG.E.U16 desc[UR36][R4.64+0x30], R10 ;  /* 0x0000300a04003986 */ /* 0x0001e2000c101524 */
[----:B------:R-:W-:Y:S05]  /*b720*/  @!P2 BRA `(.L_x_311) ;  /* 0x000000000004a947 */ /* 0x000fea0003800000 */
[----:B------:R0:W5:Y:S02]  /*b730*/  LDG.E.LTC128B.U16 R3, desc[UR36][R12.64+0x32] ;  /* 0x000032240c037981 */ /* 0x000164000c1e1520 */
.L_x_311:
[----:B------:R-:W-:Y:S05]  /*b740*/  BSYNC B1 ;  /* 0x0000000000017941 */ /* 0x000fea0003800000 */
.L_x_310:
        /* <DEDUP_REMOVED lines=12> */
.L_x_313:
[----:B------:R-:W-:Y:S05]  /*b810*/  BSYNC B1 ;  /* 0x0000000000017941 */ /* 0x000fea0003800000 */
.L_x_312:
        /* <DEDUP_REMOVED lines=9> */
.L_x_315:
[----:B------:R-:W-:Y:S05]  /*b8b0*/  BSYNC B1 ;  /* 0x0000000000017941 */ /* 0x000fea0003800000 */
.L_x_314:
        /* <DEDUP_REMOVED lines=9> */
.L_x_317:
[----:B------:R-:W-:Y:S05]  /*b950*/  BSYNC B1 ;  /* 0x0000000000017941 */ /* 0x000fea0003800000 */
.L_x_316:
        /* <DEDUP_REMOVED lines=12> */
.L_x_319:
[----:B------:R-:W-:Y:S05]  /*ba20*/  BSYNC B1 ;  /* 0x0000000000017941 */ /* 0x000fea0003800000 */
.L_x_318:
        /* <DEDUP_REMOVED lines=12> */
.L_x_321:
[----:B------:R-:W-:Y:S05]  /*baf0*/  BSYNC B1 ;  /* 0x0000000000017941 */ /* 0x000fea0003800000 */
.L_x_320:
        /* <DEDUP_REMOVED lines=9> */
.L_x_323:
[----:B------:R-:W-:Y:S05]  /*bb90*/  BSYNC B1 ;  /* 0x0000000000017941 */ /* 0x000fea0003800000 */
.L_x_322:
        /* <DEDUP_REMOVED lines=9> */
.L_x_325:
[----:B------:R-:W-:Y:S05]  /*bc30*/  BSYNC B1 ;  /* 0x0000000000017941 */ /* 0x000fea0003800000 */
.L_x_324:
        /* <DEDUP_REMOVED lines=12> */
.L_x_327:
[----:B------:R-:W-:Y:S05]  /*bd00*/  BSYNC B1 ;  /* 0x0000000000017941 */ /* 0x000fea0003800000 */
.L_x_326:
        /* <DEDUP_REMOVED lines=12> */
.L_x_329:
[----:B------:R-:W-:Y:S05]  /*bdd0*/  BSYNC B1 ;  /* 0x0000000000017941 */ /* 0x000fea0003800000 */
.L_x_328:
        /* <DEDUP_REMOVED lines=9> */
.L_x_331:
[----:B------:R-:W-:Y:S05]  /*be70*/  BSYNC B1 ;  /* 0x0000000000017941 */ /* 0x000fea0003800000 */
.L_x_330:
        /* <DEDUP_REMOVED lines=9> */
.L_x_333:
[----:B------:R-:W-:Y:S05]  /*bf10*/  BSYNC B1 ;  /* 0x0000000000017941 */ /* 0x000fea0003800000 */
.L_x_332:
        /* <DEDUP_REMOVED lines=12> */
.L_x_335:
[----:B------:R-:W-:Y:S05]  /*bfe0*/  BSYNC B1 ;  /* 0x0000000000017941 */ /* 0x000fea0003800000 */
.L_x_334:
        /* <DEDUP_REMOVED lines=12> */
.L_x_337:
[----:B------:R-:W-:Y:S05]  /*c0b0*/  BSYNC B1 ;  /* 0x0000000000017941 */ /* 0x000fea0003800000 */
.L_x_336:
        /* <DEDUP_REMOVED lines=9> */
.L_x_339:
[----:B------:R-:W-:Y:S05]  /*c150*/  BSYNC B1 ;  /* 0x0000000000017941 */ /* 0x000fea0003800000 */
.L_x_338:
        /* <DEDUP_REMOVED lines=9> */
.L_x_341:
[----:B------:R-:W-:Y:S05]  /*c1f0*/  BSYNC B1 ;  /* 0x0000000000017941 */ /* 0x000fea0003800000 */
.L_x_340:
        /* <DEDUP_REMOVED lines=12> */
.L_x_343:
[----:B------:R-:W-:Y:S05]  /*c2c0*/  BSYNC B1 ;  /* 0x0000000000017941 */ /* 0x000fea0003800000 */
.L_x_342:
        /* <DEDUP_REMOVED lines=12> */
.L_x_345:
[----:B------:R-:W-:Y:S05]  /*c390*/  BSYNC B1 ;  /* 0x0000000000017941 */ /* 0x000fea0003800000 */
.L_x_344:
        /* <DEDUP_REMOVED lines=9> */
.L_x_347:
[----:B------:R-:W-:Y:S05]  /*c430*/  BSYNC B1 ;  /* 0x0000000000017941 */ /* 0x000fea0003800000 */
.L_x_346:
        /* <DEDUP_REMOVED lines=9> */
.L_x_349:
[----:B------:R-:W-:Y:S05]  /*c4d0*/  BSYNC B1 ;  /* 0x0000000000017941 */ /* 0x000fea0003800000 */
.L_x_348:
        /* <DEDUP_REMOVED lines=12> */
.L_x_351:
[----:B------:R-:W-:Y:S05]  /*c5a0*/  BSYNC B1 ;  /* 0x0000000000017941 */ /* 0x000fea0003800000 */
.L_x_350:
[----:B0----5:R-:W-:Y:S01]  /*c5b0*/  SHF.L.U32 R5, R3, 0x10, RZ ;  /* 0x0000001003057819 */ /* 0x021fe200000006ff */
[----:B------:R-:W-:Y:S01]  /*c5c0*/  BSSY B1, `(.L_x_352) ;  /* 0x000000b000017945 */ /* 0x000fe20003800000 */
[----:B------:R-:W-:-:S03]  /*c5d0*/  ISETP.GT.AND P3, PT, R0, 0x48, P0 ;  /* 0x000000480000780c */ /* 0x000fc60000764270 */
[----:B------:R-:W-:Y:S01]  /*c5e0*/  FMUL R4, R5, R16 ;  /* 0x0000001005047220 */ /* 0x000fe20000400000 */
[----:B------:R-:W-:-:S03]  /*c5f0*/  @P2 IMAD.MOV.U32 R5, RZ, RZ, R159 ;  /* 0x000000ffff052224 */ /* 0x000fc600078e009f */
[----:B------:R-:W-:-:S05]  /*c600*/  FFMA R4, R59, R2, R4 ;  /* 0x000000023b047223 */ /* 0x000fca0000000004 */
[----:B------:R-:W-:-:S04]  /*c610*/  F2FP.BF16.F32.PACK_AB R4, RZ, R4 ;  /* 0x00000004ff04723e */ /* 0x000fc800000010ff */
[----:B------:R-:W-:Y:S01]  /*c620*/  PRMT R10, R4, 0x7610, R10 ;  /* 0x00007610040a7816 */ /* 0x000fe2000000000a */
[----:B------:R-:W-:-:S05]  /*c630*/  @P2 IMAD.MOV.U32 R4, RZ, RZ, R158 ;  /* 0x000000ffff042224 */ /* 0x000fca00078e009e */
[----:B------:R0:W-:Y:S01]  /*c640*/  @P2 STG.E.U16 desc[UR36][R4.64+0x82], R10 ;  /* 0x0000820a04002986 */ /* 0x0001e2000c101524 */
[----:B------:R-:W-:Y:S05]  /*c650*/  @!P3 BRA `(.L_x_353) ;  /* 0x000000000004b947 */ /* 0x000fea0003800000 */
[----:B------:R0:W5:Y:S02]  /*c660*/  LDG.E.LTC128B.U16 R3, desc[UR36][R6.64+0x90] ;  /* 0x0000902406037981 */ /* 0x000164000c1e1520 */
.L_x_353:
[----:B------:R-:W-:Y:S05]  /*c670*/  BSYNC B1 ;  /* 0x0000000000017941 */ /* 0x000fea0003800000 */
.L_x_352:
        /* <DEDUP_REMOVED lines=9> */
.L_x_355:
[----:B------:R-:W-:Y:S05]  /*c710*/  BSYNC B1 ;  /* 0x0000000000017941 */ /* 0x000fea0003800000 */
.L_x_354:
        /* <DEDUP_REMOVED lines=9> */
.L_x_357:
[----:B------:R-:W-:Y:S05]  /*c7b0*/  BSYNC B1 ;  /* 0x0000000000017941 */ /* 0x000fea0003800000 */
.L_x_356:
[----:B-----5:R-:W-:Y:S01]  /*c7c0*/  IMAD.U32 R5, R3, 0x10000, RZ ;  /* 0x0001000003057824 */ /* 0x020fe200078e00ff */
[----:B------:R-:W-:Y:S01]  /*c7d0*/  ISETP.GT.AND P2, PT, R0, 0x49, P1 ;  /* 0x000000490000780c */ /* 0x000fe20000f44270 */
[----:B0-----:R-:W-:Y:S01]  /*c7e0*/  @P3 IMAD.MOV.U32 R4, RZ, RZ, R158 ;  /* 0x000000ffff043224 */ /* 0x001fe200078e009e */
[----:B------:R-:W-:Y:S01]  /*c7f0*/  BSSY B1, `(.L_x_358) ;  /* 0x0000009000017945 */ /* 0x000fe20003800000 */
[----:B------:R-:W-:-:S04]  /*c800*/  FMUL R5, R5, R16 ;  /* 0x0000001005057220 */ /* 0x000fc80000400000 */
[----:B------:R-:W-:-:S05]  /*c810*/  FFMA R5, R62, R2, R5 ;  /* 0x000000023e057223 */ /* 0x000fca0000000005 */
[----:B------:R-:W-:-:S04]  /*c820*/  F2FP.BF16.F32.PACK_AB R5, RZ, R5 ;  /* 0x00000005ff05723e */ /* 0x000fc800000010ff */
[----:B------:R-:W-:Y:S02]  /*c830*/  PRMT R10, R5, 0x7610, R10 ;  /* 0x00007610050a7816 */ /* 0x000fe4000000000a */
[----:B------:R-:W-:-:S05]  /*c840*/  @P3 MOV R5, R159 ;  /* 0x0000009f00053202 */ /* 0x000fca0000000f00 */
[----:B------:R0:W-:Y:S01]  /*c850*/  @P3 STG.E.U16 desc[UR36][R4.64+0x90], R10 ;  /* 0x0000900a04003986 */ /* 0x0001e2000c101524 */
[----:B------:R-:W-:Y:S05]  /*c860*/  @!P2 BRA `(.L_x_359) ;  /* 0x000000000004a947 */ /* 0x000fea0003800000 */
[----:B------:R0:W5:Y:S02]  /*c870*/  LDG.E.LTC128B.U16 R3, desc[UR36][R12.64+0x92] ;  /* 0x000092240c037981 */ /* 0x000164000c1e1520 */
.L_x_359:
[----:B------:R-:W-:Y:S05]  /*c880*/  BSYNC B1 ;  /* 0x0000000000017941 */ /* 0x000fea0003800000 */
.L_x_358:
[----:B0----5:R-:W-:Y:S01]  /*c890*/  IMAD.U32 R5, R3, 0x10000, RZ ;  /* 0x0001000003057824 */ /* 0x021fe200078e00ff */
[----:B------:R-:W-:Y:S01]  /*c8a0*/  ISETP.GT.AND P3, PT, R0, 0x50, P0 ;  /* 0x000000500000780c */ /* 0x000fe20000764270 */
[----:B------:R-:W-:Y:S02]  /*c8b0*/  BSSY B1, `(.L_x_360) ;  /* 0x000000a000017945 */ /* 0x000fe40003800000 */
        /* <DEDUP_REMOVED lines=9> */
.L_x_361:
[----:B------:R-:W-:Y:S05]  /*c950*/  BSYNC B1 ;  /* 0x0000000000017941 */ /* 0x000fea0003800000 */
.L_x_360:
        /* <DEDUP_REMOVED lines=9> */
.L_x_363:
[----:B------:R-:W-:Y:S05]  /*c9f0*/  BSYNC B1 ;  /* 0x0000000000017941 */ /* 0x000fea0003800000 */
.L_x_362:
        /* <DEDUP_REMOVED lines=9> */
.L_x_365:
[----:B------:R-:W-:Y:S05]  /*ca90*/  BSYNC B1 ;  /* 0x0000000000017941 */ /* 0x000fea0003800000 */
.L_x_364:
[----:B-----5:R-:W-:Y:S01]  /*caa0*/  IMAD.U32 R5, R3, 0x10000, RZ ;  /* 0x0001000003057824 */ /* 0x020fe200078e00ff */
[----:B0-----:R-:W-:Y:S01]  /*cab0*/  @P3 MOV R4, R158 ;  /* 0x0000009e00043202 */ /* 0x001fe20000000f00 */
[----:B------:R-:W-:Y:S01]  /*cac0*/  BSSY B1, `(.L_x_366) ;  /* 0x000000a000017945 */ /* 0x000fe20003800000 */
[----:B------:R-:W-:Y:S01]  /*cad0*/  ISETP.GT.AND P2, PT, R0, 0x51, P1 ;  /* 0x000000510000780c */ /* 0x000fe20000f44270 */
        /* <DEDUP_REMOVED lines=8> */
.L_x_367:
[----:B------:R-:W-:Y:S05]  /*cb60*/  BSYNC B1 ;  /* 0x0000000000017941 */ /* 0x000fea0003800000 */
.L_x_366:
        /* <DEDUP_REMOVED lines=12> */
.L_x_369:
[----:B------:R-:W-:Y:S05]  /*cc30*/  BSYNC B1 ;  /* 0x0000000000017941 */ /* 0x000fea0003800000 */
.L_x_368:
        /* <DEDUP_REMOVED lines=9> */
.L_x_371:
[----:B------:R-:W-:Y:S05]  /*ccd0*/  BSYNC B1 ;  /* 0x0000000000017941 */ /* 0x000fea0003800000 */
.L_x_370:
        /* <DEDUP_REMOVED lines=9> */
.L_x_373:
[----:B------:R-:W-:Y:S05]  /*cd70*/  BSYNC B1 ;  /* 0x0000000000017941 */ /* 0x000fea0003800000 */
.L_x_372:
[----:B-----5:R-:W-:Y:S01]  /*cd80*/  SHF.L.U32 R5, R3, 0x10, RZ ;  /* 0x0000001003057819 */ /* 0x020fe200000006ff */
[----:B0-----:R-:W-:Y:S01]  /*cd90*/  @P3 IMAD.MOV.U32 R4, RZ, RZ, R158 ;  /* 0x000000ffff043224 */ /* 0x001fe200078e009e */
[----:B------:R-:W-:Y:S01]  /*cda0*/  ISETP.GT.AND P2, PT, R0, 0x59, P1 ;  /* 0x000000590000780c */ /* 0x000fe20000f44270 */
[----:B------:R-:W-:Y:S02]  /*cdb0*/  BSSY B1, `(.L_x_374) ;  /* 0x0000009000017945 */ /* 0x000fe40003800000 */
        /* <DEDUP_REMOVED lines=8> */
.L_x_375:
[----:B------:R-:W-:Y:S05]  /*ce40*/  BSYNC B1 ;  /* 0x0000000000017941 */ /* 0x000fea0003800000 */
.L_x_374:
        /* <DEDUP_REMOVED lines=12> */
.L_x_377:
[----:B------:R-:W-:Y:S05]  /*cf10*/  BSYNC B1 ;  /* 0x0000000000017941 */ /* 0x000fea0003800000 */
.L_x_376:
        /* <DEDUP_REMOVED lines=9> */
.L_x_379:
[----:B------:R-:W-:Y:S05]  /*cfb0*/  BSYNC B1 ;  /* 0x0000000000017941 */ /* 0x000fea0003800000 */
.L_x_378:
[----:B0----5:R-:W-:Y:S01]  /*cfc0*/  SHF.L.U32 R5, R3, 0x10, RZ ;  /* 0x0000001003057819 */ /* 0x021fe200000006ff */
[----:B------:R-:W-:Y:S01]  /*cfd0*/  BSSY B1, `(.L_x_380) ;  /* 0x0000008000017945 */ /* 0x000fe20003800000 */
[----:B------:R-:W-:-:S03]  /*cfe0*/  ISETP.GT.AND P3, PT, R0, 0x60, P1 ;  /* 0x000000600000780c */ /* 0x000fc60000f64270 */
[----:B------:R-:W-:-:S04]  /*cff0*/  FMUL R4, R5, R16 ;  /* 0x0000001005047220 */ /* 0x000fc80000400000 */
[----:B------:R-:W-:-:S05]  /*d000*/  FFMA R4, R73, R2, R4 ;  /* 0x0000000249047223 */ /* 0x000fca0000000004 */
[----:B------:R-:W-:-:S05]  /*d010*/  F2FP.BF16.F32.PACK_AB R4, RZ, R4 ;  /* 0x00000004ff04723e */ /* 0x000fca00000010ff */
[----:B------:R0:W-:Y:S01]  /*d020*/  @P2 STG.E.U16 desc[UR36][R8.64+0xc2], R4 ;  /* 0x0000c20408002986 */ /* 0x0001e2000c101524 */
[----:B------:R-:W-:Y:S05]  /*d030*/  @!P3 BRA `(.L_x_381) ;  /* 0x000000000004b947 */ /* 0x000fea0003800000 */
[----:B------:R0:W5:Y:S02]  /*d040*/  LDG.E.LTC128B.U16 R3, desc[UR36][R12.64+0xc0] ;  /* 0x0000c0240c037981 */ /* 0x000164000c1e1520 */
.L_x_381:
[----:B------:R-:W-:Y:S05]  /*d050*/  BSYNC B1 ;  /* 0x0000000000017941 */ /* 0x000fea0003800000 */
.L_x_380:
        /* <DEDUP_REMOVED lines=12> */
.L_x_383:
[----:B------:R-:W-:Y:S05]  /*d120*/  BSYNC B1 ;  /* 0x0000000000017941 */ /* 0x000fea0003800000 */
.L_x_382:
        /* <DEDUP_REMOVED lines=12> */
.L_x_385:
[----:B------:R-:W-:Y:S05]  /*d1f0*/  BSYNC B1 ;  /* 0x0000000000017941 */ /* 0x000fea0003800000 */
.L_x_384:
        /* <DEDUP_REMOVED lines=9> */
.L_x_387:
[----:B------:R-:W-:Y:S05]  /*d290*/  BSYNC B1 ;  /* 0x0000000000017941 */ /* 0x000fea0003800000 */
.L_x_386:
        /* <DEDUP_REMOVED lines=9> */
.L_x_389:
[----:B------:R-:W-:Y:S05]  /*d330*/  BSYNC B1 ;  /* 0x0000000000017941 */ /* 0x000fea0003800000 */
.L_x_388:
        /* <DEDUP_REMOVED lines=12> */
.L_x_391:
[----:B------:R-:W-:Y:S05]  /*d400*/  BSYNC B1 ;  /* 0x0000000000017941 */ /* 0x000fea0003800000 */
.L_x_390:
[----:B0----5:R-:W-:Y:S01]  /*d410*/  IMAD.U32 R5, R3, 0x10000, RZ ;  /* 0x0001000003057824 */ /* 0x021fe200078e00ff */
[----:B------:R-:W-:Y:S01]  /*d420*/  ISETP.GT.AND P3, PT, R0, 0x70, P0 ;  /* 0x000000700000780c */ /* 0x000fe20000764270 */
[----:B------:R-:W-:Y:S02]  /*d430*/  BSSY B1, `(.L_x_392) ;  /* 0x000000a000017945 */ /* 0x000fe40003800000 */
[----:B------:R-:W-:Y:S01]  /*d440*/  FMUL R4, R5, R16 ;  /* 0x0000001005047220 */ /* 0x000fe20000400000 */
[----:B------:R-:W-:-:S03]  /*d450*/  @P2 MOV R5, R159 ;  /* 0x0000009f00052202 */ /* 0x000fc60000000f00 */
[----:B------:R-:W-:-:S05]  /*d460*/  FFMA R4, R79, R2, R4 ;  /* 0x000000024f047223 */ /* 0x000fca0000000004 */
[----:B------:R-:W-:-:S04]  /*d470*/  F2FP.BF16.F32.PACK_AB R4, RZ, R4 ;  /* 0x00000004ff04723e */ /* 0x000fc800000010ff */
[----:B------:R-:W-:Y:S01]  /*d480*/  PRMT R10, R4, 0x7610, R10 ;  /* 0x00007610040a7816 */ /* 0x000fe2000000000a */
[----:B------:R-:W-:-:S05]  /*d490*/  @P2 IMAD.MOV.U32 R4, RZ, RZ, R158 ;  /* 0x000000ffff042224 */ /* 0x000fca00078e009e */
[----:B------:R0:W-:Y:S01]  /*d4a0*/  @P2 STG.E.U16 desc[UR36][R4.64+0xd2], R10 ;  /* 0x0000d20a04002986 */ /* 0x0001e2000c101524 */
[----:B------:R-:W-:Y:S05]  /*d4b0*/  @!P3 BRA `(.L_x_393) ;  /* 0x000000000004b947 */ /* 0x000fea0003800000 */
[----:B------:R0:W5:Y:S02]  /*d4c0*/  LDG.E.LTC128B.U16 R3, desc[UR36][R6.64+0xe0] ;  /* 0x0000e02406037981 */ /* 0x000164000c1e1520 */
.L_x_393:
[----:B------:R-:W-:Y:S05]  /*d4d0*/  BSYNC B1 ;  /* 0x0000000000017941 */ /* 0x000fea0003800000 */
.L_x_392:
        /* <DEDUP_REMOVED lines=9> */
.L_x_395:
[----:B------:R-:W-:Y:S05]  /*d570*/  BSYNC B1 ;  /* 0x0000000000017941 */ /* 0x000fea0003800000 */
.L_x_394:
        /* <DEDUP_REMOVED lines=9> */
.L_x_397:
[----:B------:R-:W-:Y:S05]  /*d610*/  BSYNC B1 ;  /* 0x0000000000017941 */ /* 0x000fea0003800000 */
.L_x_396:
        /* <DEDUP_REMOVED lines=12> */
.L_x_399:
[----:B------:R-:W-:Y:S05]  /*d6e0*/  BSYNC B1 ;  /* 0x0000000000017941 */ /* 0x000fea0003800000 */
.L_x_398:
        /* <DEDUP_REMOVED lines=12> */
.L_x_401:
[----:B------:R-:W-:Y:S05]  /*d7b0*/  BSYNC B1 ;  /* 0x0000000000017941 */ /* 0x000fea0003800000 */
.L_x_400:
        /* <DEDUP_REMOVED lines=9> */
.L_x_403:
[----:B------:R-:W-:Y:S05]  /*d850*/  BSYNC B1 ;  /* 0x0000000000017941 */ /* 0x000fea0003800000 */
.L_x_402:
        /* <DEDUP_REMOVED lines=9> */
.L_x_405:
[----:B------:R-:W-:Y:S05]  /*d8f0*/  BSYNC B1 ;  /* 0x0000000000017941 */ /* 0x000fea0003800000 */
.L_x_404:
        /* <DEDUP_REMOVED lines=12> */
.L_x_407:
[----:B------:R-:W-:Y:S05]  /*d9c0*/  BSYNC B1 ;  /* 0x0000000000017941 */ /* 0x000fea0003800000 */
.L_x_406:
        /* <DEDUP_REMOVED lines=12> */
.L_x_409:
[----:B------:R-:W-:Y:S05]  /*da90*/  BSYNC B1 ;  /* 0x0000000000017941 */ /* 0x000fea0003800000 */
.L_x_408:
        /* <DEDUP_REMOVED lines=9> */
.L_x_411:
[----:B------:R-:W-:Y:S05]  /*db30*/  BSYNC B1 ;  /* 0x0000000000017941 */ /* 0x000fea0003800000 */
.L_x_410:
        /* <DEDUP_REMOVED lines=9> */
.L_x_413:
[----:B------:R-:W-:Y:S05]  /*dbd0*/  BSYNC B1 ;  /* 0x0000000000017941 */ /* 0x000fea0003800000 */
.L_x_412:
        /* <DEDUP_REMOVED lines=12> */
.L_x_415:
[----:B------:R-:W-:Y:S05]  /*dca0*/  BSYNC B1 ;  /* 0x0000000000017941 */ /* 0x000fea0003800000 */
.L_x_414:
        /* <DEDUP_REMOVED lines=12> */
.L_x_417:
[----:B------:R-:W-:Y:S05]  /*dd70*/  BSYNC B1 ;  /* 0x0000000000017941 */ /* 0x000fea0003800000 */
.L_x_416:
        /* <DEDUP_REMOVED lines=9> */
.L_x_419:
[----:B------:R-:W-:Y:S05]  /*de10*/  BSYNC B1 ;  /* 0x0000000000017941 */ /* 0x000fea0003800000 */
.L_x_418:
        /* <DEDUP_REMOVED lines=9> */
.L_x_421:
[----:B------:R-:W-:Y:S05]  /*deb0*/  BSYNC B1 ;  /* 0x0000000000017941 */ /* 0x000fea0003800000 */
.L_x_420:
        /* <DEDUP_REMOVED lines=12> */
.L_x_423:
[----:B------:R-:W-:Y:S05]  /*df80*/  BSYNC B1 ;  /* 0x0000000000017941 */ /* 0x000fea0003800000 */
.L_x_422:
        /* <DEDUP_REMOVED lines=12> */
.L_x_425:
[----:B------:R-:W-:Y:S05]  /*e050*/  BSYNC B1 ;  /* 0x0000000000017941 */ /* 0x000fea0003800000 */
.L_x_424:
        /* <DEDUP_REMOVED lines=9> */
.L_x_427:
[----:B------:R-:W-:Y:S05]  /*e0f0*/  BSYNC B1 ;  /* 0x0000000000017941 */ /* 0x000fea0003800000 */
.L_x_426:
        /* <DEDUP_REMOVED lines=9> */
.L_x_429:
[----:B------:R-:W-:Y:S05]  /*e190*/  BSYNC B1 ;  /* 0x0000000000017941 */ /* 0x000fea0003800000 */
.L_x_428:
        /* <DEDUP_REMOVED lines=12> */
.L_x_431:
[----:B------:R-:W-:Y:S05]  /*e260*/  BSYNC B1 ;  /* 0x0000000000017941 */ /* 0x000fea0003800000 */
.L_x_430:
        /* <DEDUP_REMOVED lines=12> */
.L_x_433:
[----:B------:R-:W-:Y:S05]  /*e330*/  BSYNC B1 ;  /* 0x0000000000017941 */ /* 0x000fea0003800000 */
.L_x_432:
        /* <DEDUP_REMOVED lines=9> */
.L_x_435:
[----:B------:R-:W-:Y:S05]  /*e3d0*/  BSYNC B1 ;  /* 0x0000000000017941 */ /* 0x000fea0003800000 */
.L_x_434:
        /* <DEDUP_REMOVED lines=9> */
.L_x_437:
[----:B------:R-:W-:Y:S05]  /*e470*/  BSYNC B1 ;  /* 0x0000000000017941 */ /* 0x000fea0003800000 */
.L_x_436:
        /* <DEDUP_REMOVED lines=12> */
.L_x_439:
[----:B------:R-:W-:Y:S05]  /*e540*/  BSYNC B1 ;  /* 0x0000000000017941 */ /* 0x000fea0003800000 */
.L_x_438:
        /* <DEDUP_REMOVED lines=12> */
.L_x_441:
[----:B------:R-:W-:Y:S05]  /*e610*/  BSYNC B1 ;  /* 0x0000000000017941 */ /* 0x000fea0003800000 */
.L_x_440:
        /* <DEDUP_REMOVED lines=9> */
.L_x_443:
[----:B------:R-:W-:Y:S05]  /*e6b0*/  BSYNC B1 ;  /* 0x0000000000017941 */ /* 0x000fea0003800000 */
.L_x_442:
        /* <DEDUP_REMOVED lines=9> */
.L_x_445:
[----:B------:R-:W-:Y:S05]  /*e750*/  BSYNC B1 ;  /* 0x0000000000017941 */ /* 0x000fea0003800000 */
.L_x_444:
        /* <DEDUP_REMOVED lines=12> */
.L_x_447:
[----:B------:R-:W-:Y:S05]  /*e820*/  BSYNC B1 ;  /* 0x0000000000017941 */ /* 0x000fea0003800000 */
.L_x_446:
        /* <DEDUP_REMOVED lines=12> */
.L_x_449:
[----:B------:R-:W-:Y:S05]  /*e8f0*/  BSYNC B1 ;  /* 0x0000000000017941 */ /* 0x000fea0003800000 */
.L_x_448:
        /* <DEDUP_REMOVED lines=9> */
.L_x_451:
[----:B------:R-:W-:Y:S05]  /*e990*/  BSYNC B1 ;  /* 0x0000000000017941 */ /* 0x000fea0003800000 */
.L_x_450:
        /* <DEDUP_REMOVED lines=9> */
.L_x_453:
[----:B------:R-:W-:Y:S05]  /*ea30*/  BSYNC B1 ;  /* 0x0000000000017941 */ /* 0x000fea0003800000 */
.L_x_452:
        /* <DEDUP_REMOVED lines=12> */
.L_x_455:
[----:B------:R-:W-:Y:S05]  /*eb00*/  BSYNC B1 ;  /* 0x0000000000017941 */ /* 0x000fea0003800000 */
.L_x_454:
        /* <DEDUP_REMOVED lines=12> */
.L_x_457:
[----:B------:R-:W-:Y:S05]  /*ebd0*/  BSYNC B1 ;  /* 0x0000000000017941 */ /* 0x000fea0003800000 */
.L_x_456:
        /* <DEDUP_REMOVED lines=9> */
.L_x_459:
[----:B------:R-:W-:Y:S05]  /*ec70*/  BSYNC B1 ;  /* 0x0000000000017941 */ /* 0x000fea0003800000 */
.L_x_458:
        /* <DEDUP_REMOVED lines=9> */
.L_x_461:
[----:B------:R-:W-:Y:S05]  /*ed10*/  BSYNC B1 ;  /* 0x0000000000017941 */ /* 0x000fea0003800000 */
.L_x_460:
        /* <DEDUP_REMOVED lines=12> */
.L_x_463:
[----:B------:R-:W-:Y:S05]  /*ede0*/  BSYNC B1 ;  /* 0x0000000000017941 */ /* 0x000fea0003800000 */
.L_x_462:
        /* <DEDUP_REMOVED lines=12> */
.L_x_465:
[----:B------:R-:W-:Y:S05]  /*eeb0*/  BSYNC B1 ;  /* 0x0000000000017941 */ /* 0x000fea0003800000 */
.L_x_464:
        /* <DEDUP_REMOVED lines=9> */
.L_x_467:
[----:B------:R-:W-:Y:S05]  /*ef50*/  BSYNC B1 ;  /* 0x0000000000017941 */ /* 0x000fea0003800000 */
.L_x_466:
        /* <DEDUP_REMOVED lines=9> */
.L_x_469:
[----:B------:R-:W-:Y:S05]  /*eff0*/  BSYNC B1 ;  /* 0x0000000000017941 */ /* 0x000fea0003800000 */
.L_x_468:
        /* <DEDUP_REMOVED lines=12> */
.L_x_471:
[----:B------:R-:W-:Y:S05]  /*f0c0*/  BSYNC B1 ;  /* 0x0000000000017941 */ /* 0x000fea0003800000 */
.L_x_470:
        /* <DEDUP_REMOVED lines=12> */
.L_x_473:
[----:B------:R-:W-:Y:S05]  /*f190*/  BSYNC B1 ;  /* 0x0000000000017941 */ /* 0x000fea0003800000 */
.L_x_472:
        /* <DEDUP_REMOVED lines=9> */
.L_x_475:
[----:B------:R-:W-:Y:S05]  /*f230*/  BSYNC B1 ;  /* 0x0000000000017941 */ /* 0x000fea0003800000 */
.L_x_474:
        /* <DEDUP_REMOVED lines=9> */
.L_x_477:
[----:B------:R-:W-:Y:S05]  /*f2d0*/  BSYNC B1 ;  /* 0x0000000000017941 */ /* 0x000fea0003800000 */
.L_x_476:
        /* <DEDUP_REMOVED lines=12> */
.L_x_479:
[----:B------:R-:W-:Y:S05]  /*f3a0*/  BSYNC B1 ;  /* 0x0000000000017941 */ /* 0x000fea0003800000 */
.L_x_478:
        /* <DEDUP_REMOVED lines=12> */
.L_x_481:
[----:B------:R-:W-:Y:S05]  /*f470*/  BSYNC B1 ;  /* 0x0000000000017941 */ /* 0x000fea0003800000 */
.L_x_480:
        /* <DEDUP_REMOVED lines=9> */
.L_x_483:
[----:B------:R-:W-:Y:S05]  /*f510*/  BSYNC B1 ;  /* 0x0000000000017941 */ /* 0x000fea0003800000 */
.L_x_482:
        /* <DEDUP_REMOVED lines=9> */
.L_x_485:
[----:B------:R-:W-:Y:S05]  /*f5b0*/  BSYNC B1 ;  /* 0x0000000000017941 */ /* 0x000fea0003800000 */
.L_x_484:
        /* <DEDUP_REMOVED lines=12> */
.L_x_487:
[----:B------:R-:W-:Y:S05]  /*f680*/  BSYNC B1 ;  /* 0x0000000000017941 */ /* 0x000fea0003800000 */
.L_x_486:
        /* <DEDUP_REMOVED lines=12> */
.L_x_489:
[----:B------:R-:W-:Y:S05]  /*f750*/  BSYNC B1 ;  /* 0x0000000000017941 */ /* 0x000fea0003800000 */
.L_x_488:
        /* <DEDUP_REMOVED lines=9> */
.L_x_491:
[----:B------:R-:W-:Y:S05]  /*f7f0*/  BSYNC B1 ;  /* 0x0000000000017941 */ /* 0x000fea0003800000 */
.L_x_490:
        /* <DEDUP_REMOVED lines=9> */
.L_x_493:
[----:B------:R-:W-:Y:S05]  /*f890*/  BSYNC B1 ;  /* 0x0000000000017941 */ /* 0x000fea0003800000 */
.L_x_492:
        /* <DEDUP_REMOVED lines=12> */
.L_x_495:
[----:B------:R-:W-:Y:S05]  /*f960*/  BSYNC B1 ;  /* 0x0000000000017941 */ /* 0x000fea0003800000 */
.L_x_494:
        /* <DEDUP_REMOVED lines=12> */
.L_x_497:
[----:B------:R-:W-:Y:S05]  /*fa30*/  BSYNC B1 ;  /* 0x0000000000017941 */ /* 0x000fea0003800000 */
.L_x_496:
        /* <DEDUP_REMOVED lines=9> */
.L_x_499:
[----:B------:R-:W-:Y:S05]  /*fad0*/  BSYNC B1 ;  /* 0x0000000000017941 */ /* 0x000fea0003800000 */
.L_x_498:
        /* <DEDUP_REMOVED lines=9> */
.L_x_501:
[----:B------:R-:W-:Y:S05]  /*fb70*/  BSYNC B1 ;  /* 0x0000000000017941 */ /* 0x000fea0003800000 */
.L_x_500:
        /* <DEDUP_REMOVED lines=12> */
.L_x_503:
[----:B------:R-:W-:Y:S05]  /*fc40*/  BSYNC B1 ;  /* 0x0000000000017941 */ /* 0x000fea0003800000 */
.L_x_502:
        /* <DEDUP_REMOVED lines=12> */
.L_x_505:
[----:B------:R-:W-:Y:S05]  /*fd10*/  BSYNC B1 ;  /* 0x0000000000017941 */ /* 0x000fea0003800000 */
.L_x_504:
        /* <DEDUP_REMOVED lines=9> */
.L_x_507:
[----:B------:R-:W-:Y:S05]  /*fdb0*/  BSYNC B1 ;  /* 0x0000000000017941 */ /* 0x000fea0003800000 */
.L_x_506:
        /* <DEDUP_REMOVED lines=9> */
.L_x_509:
[----:B------:R-:W-:Y:S05]  /*fe50*/  BSYNC B1 ;  /* 0x0000000000017941 */ /* 0x000fea0003800000 */
.L_x_508:
        /* <DEDUP_REMOVED lines=12> */
.L_x_511:
[----:B------:R-:W-:Y:S05]  /*ff20*/  BSYNC B1 ;  /* 0x0000000000017941 */ /* 0x000fea0003800000 */
.L_x_510:
        /* <DEDUP_REMOVED lines=12> */
.L_x_513:
[----:B------:R-:W-:Y:S05]  /*fff0*/  BSYNC B1 ;  /* 0x0000000000017941 */ /* 0x000fea0003800000 */
.L_x_512:
        /* <DEDUP_REMOVED lines=9> */
.L_x_515:
[----:B------:R-:W-:Y:S05]  /*10090*/  BSYNC B1 ;  /* 0x0000000000017941 */ /* 0x000fea0003800000 */
.L_x_514:
        /* <DEDUP_REMOVED lines=9> */
.L_x_517:
[----:B------:R-:W-:Y:S05]  /*10130*/  BSYNC B1 ;  /* 0x0000000000017941 */ /* 0x000fea0003800000 */
.L_x_516:
        /* <DEDUP_REMOVED lines=12> */
.L_x_519:
[----:B------:R-:W-:Y:S05]  /*10200*/  BSYNC B1 ;  /* 0x0000000000017941 */ /* 0x000fea0003800000 */
.L_x_518:
        /* <DEDUP_REMOVED lines=12> */
.L_x_521:
[----:B------:R-:W-:Y:S05]  /*102d0*/  BSYNC B1 ;  /* 0x0000000000017941 */ /* 0x000fea0003800000 */
.L_x_520:
        /* <DEDUP_REMOVED lines=9> */
.L_x_523:
[----:B------:R-:W-:Y:S05]  /*10370*/  BSYNC B1 ;  /* 0x0000000000017941 */ /* 0x000fea0003800000 */
.L_x_522:
        /* <DEDUP_REMOVED lines=9> */
.L_x_525:
[----:B------:R-:W-:Y:S05]  /*10410*/  BSYNC B1 ;  /* 0x0000000000017941 */ /* 0x000fea0003800000 */
.L_x_524:
        /* <DEDUP_REMOVED lines=12> */
.L_x_527:
[----:B------:R-:W-:Y:S05]  /*104e0*/  BSYNC B1 ;  /* 0x0000000000017941 */ /* 0x000fea0003800000 */
.L_x_526:
        /* <DEDUP_REMOVED lines=12> */
.L_x_529:
[----:B------:R-:W-:Y:S05]  /*105b0*/  BSYNC B1 ;  /* 0x0000000000017941 */ /* 0x000fea0003800000 */
.L_x_528:
        /* <DEDUP_REMOVED lines=9> */
.L_x_531:
[----:B------:R-:W-:Y:S05]  /*10650*/  BSYNC B1 ;  /* 0x0000000000017941 */ /* 0x000fea0003800000 */
.L_x_530:
        /* <DEDUP_REMOVED lines=9> */
.L_x_533:
[----:B------:R-:W-:Y:S05]  /*106f0*/  BSYNC B1 ;  /* 0x0000000000017941 */ /* 0x000fea0003800000 */
.L_x_532:
[----:B-----5:R-:W-:Y:S01]  /*10700*/  IMAD.U32 R5, R3, 0x10000, RZ ;  /* 0x0001000003057824 */ /* 0x020fe200078e00ff */
[----:B0-----:R-:W-:Y:S01]  /*10710*/  @P2 MOV R4, R158 ;  /* 0x0000009e00042202 */ /* 0x001fe20000000f00 */
[----:B------:R-:W-:Y:S01]  /*10720*/  BSSY B1, `(.L_x_534) ;  /* 0x000000a000017945 */ /* 0x000fe20003800000 */
[----:B------:R-:W-:Y:S01]  /*10730*/  ISETP.GT.AND P1, PT, R0, 0xf9, P1 ;  /* 0x000000f90000780c */ /* 0x000fe20000f24270 */
[----:B------:R-:W-:-:S04]  /*10740*/  FMUL R5, R5, R16 ;  /* 0x0000001005057220 */ /* 0x000fc80000400000 */
[----:B------:R-:W-:-:S05]  /*10750*/  FFMA R5, R150, R2, R5 ;  /* 0x0000000296057223 */ /* 0x000fca0000000005 */
[----:B------:R-:W-:-:S04]  /*10760*/  F2FP.BF16.F32.PACK_AB R5, RZ, R5 ;  /* 0x00000005ff05723e */ /* 0x000fc800000010ff */
[----:B-1--4-:R-:W-:Y:S01]  /*10770*/  PRMT R6, R5, 0x7610, R6 ;  /* 0x0000761005067816 */ /* 0x012fe20000000006 */
[----:B------:R-:W-:-:S05]  /*10780*/  @P2 IMAD.MOV.U32 R5, RZ, RZ, R159 ;  /* 0x000000ffff052224 */ /* 0x000fca00078e009f */
[----:B------:R0:W-:Y:S01]  /*10790*/  @P2 STG.E.U16 desc[UR36][R4.64+0x1f0], R6 ;  /* 0x0001f00604002986 */ /* 0x0001e2000c101524 */
[----:B------:R-:W-:Y:S05]  /*107a0*/  @!P1 BRA `(.L_x_535) ;  /* 0x0000000000049947 */ /* 0x000fea0003800000 */
[----:B------:R1:W5:Y:S02]  /*107b0*/  LDG.E.LTC128B.U16 R3, desc[UR36][R12.64+0x1f2] ;  /* 0x0001f2240c037981 */ /* 0x000364000c1e1520 */
.L_x_535:
[----:B------:R-:W-:Y:S05]  /*107c0*/  BSYNC B1 ;  /* 0x0000000000017941 */ /* 0x000fea0003800000 */
.L_x_534:
[----:B------:R-:W-:Y:S05]  /*107d0*/  @!P1 BRA `(.L_x_536) ;  /* 0x0000004c00b09947 */ /* 0x000fea0003800000 */
[----:B-----5:R-:W-:-:S04]  /*107e0*/  IMAD.U32 R3, R3, 0x10000, RZ ;  /* 0x0001000003037824 */ /* 0x020fc800078e00ff */
[----:B------:R-:W-:-:S04]  /*107f0*/  FMUL R0, R3, R16 ;  /* 0x0000001003007220 */ /* 0x000fc80000400000 */
[----:B------:R-:W-:-:S05]  /*10800*/  FFMA R0, R151, R2, R0 ;  /* 0x0000000297007223 */ /* 0x000fca0000000000 */
[----:B------:R-:W-:-:S05]  /*10810*/  F2FP.BF16.F32.PACK_AB R0, RZ, R0 ;  /* 0x00000000ff00723e */ /* 0x000fca00000010ff */
[----:B------:R4:W-:Y:S01]  /*10820*/  STG.E.U16 desc[UR36][R158.64+0x1f2], R0 ;  /* 0x0001f2009e007986 */ /* 0x0009e2000c101524 */
[----:B------:R-:W-:Y:S05]  /*10830*/  BRA `(.L_x_536) ;  /* 0x0000004c00987947 */ /* 0x000fea0003800000 */
.L_x_29:
[----:B------:R-:W2:Y:S01]  /*10840*/  LDL.LU R3, [R1] ;  /* 0x0000000001037983 */ /* 0x000ea20000300800 */
[----:B------:R-:W-:-:S03]  /*10850*/  ULDC.64 UR4, c[0x0][0x5c0] ;  /* 0x0001700000047ab9 */ /* 0x000fc60000000a00 */
[----:B------:R-:W3:Y:S04]  /*10860*/  LDL.LU R9, [R1+0x60] ;  /* 0x0000600001097983 */ /* 0x000ee80000300800 */
[----:B------:R-:W4:Y:S04]  /*10870*/  LDL.LU R11, [R1+0x8c] ;  /* 0x00008c00010b7983 */ /* 0x000f280000300800 */
[----:B------:R-:W5:Y:S04]  /*10880*/  LDL.LU R235, [R1+0x9c] ;  /* 0x00009c0001eb7983 */ /* 0x000f680000300800 */
        /* <DEDUP_REMOVED lines=75> */
[----:B------:R-:W5:Y:S01]  /*10d40*/  LDL.LU R158, [R1+0x1cc] ;  /* 0x0001cc00019e7983 */ /* 0x000f620000300800 */
[----:B--2---:R-:W-:-:S03]  /*10d50*/  FMUL R3, R3, R2 ;  /* 0x0000000203037220 */ /* 0x004fc60000400000 */
[----:B------:R-:W2:Y:S01]  /*10d60*/  LDL.LU R157, [R1+0x1d0] ;  /* 0x0001d000019d7983 */ /* 0x000ea20000300800 */
[----:B------:R-:W-:-:S03]  /*10d70*/  LEA R4, P0, R6, UR4, 0x1 ;  /* 0x0000000406047c11 */ /* 0x000fc6000f8008ff */
[----:B------:R-:W2:Y:S04]  /*10d80*/  LDL.LU R156, [R1+0x1d4] ;  /* 0x0001d400019c7983 */ /* 0x000ea80000300800 */
[----:B------:R-:W2:Y:S04]  /*10d90*/  LDL.LU R155, [R1+0x1d8] ;  /* 0x0001d800019b7983 */ /* 0x000ea80000300800 */
[----:B------:R-:W2:Y:S04]  /*10da0*/  LDL.LU R154, [R1+0x1dc] ;  /* 0x0001dc00019a7983 */ /* 0x000ea80000300800 */
[----:B------:R-:W2:Y:S01]  /*10db0*/  LDL.LU R153, [R1+0x1e0] ;  /* 0x0001e00001997983 */ /* 0x000ea20000300800 */
[----:B------:R-:W-:-:S03]  /*10dc0*/  LEA.HI.X R5, R6, UR5, R10, 0x1, P0 ;  /* 0x0000000506057c11 */ /* 0x000fc600080f0c0a */
[----:B------:R-:W2:Y:S01]  /*10dd0*/  LDL.LU R152, [R1+0x1e4] ;  /* 0x0001e40001987983 */ /* 0x000ea20000300800 */
[----:B------:R-:W-:-:S03]  /*10de0*/  F2FP.BF16.F32.PACK_AB R3, RZ, R3 ;  /* 0x00000003ff03723e */ /* 0x000fc600000010ff */
[----:B------:R-:W2:Y:S04]  /*10df0*/  LDL.LU R23, [R1+0x1e8] ;  /* 0x0001e80001177983 */ /* 0x000ea80000300800 */
[----:B------:R-:W2:Y:S04]  /*10e00*/  LDL.LU R22, [R1+0x1ec] ;  /* 0x0001ec0001167983 */ /* 0x000ea80000300800 */
[----:B------:R-:W2:Y:S04]  /*10e10*/  LDL.LU R21, [R1+0x1f0] ;  /* 0x0001f00001157983 */ /* 0x000ea80000300800 */
[----:B------:R-:W2:Y:S04]  /*10e20*/  LDL.LU R20, [R1+0x1f4] ;  /* 0x0001f40001147983 */ /* 0x000ea80000300800 */
[----:B------:R-:W2:Y:S04]  /*10e30*/  LDL.LU R19, [R1+0x1f8] ;  /* 0x0001f80001137983 */ /* 0x000ea80000300800 */
[----:B------:R-:W2:Y:S04]  /*10e40*/  LDL.LU R18, [R1+0x1fc] ;  /* 0x0001fc0001127983 */ /* 0x000ea80000300800 */
[----:B------:R-:W3:Y:S04]  /*10e50*/  LDL.LU R7, [R1+0x8] ;  /* 0x0000080001077983 */ /* 0x000ee80000300800 */
[----:B------:R-:W4:Y:S04]  /*10e60*/  LDL.LU R6, [R1+0xc] ;  /* 0x00000c0001067983 */ /* 0x000f280000300800 */
[----:B------:R0:W-:Y:S04]  /*10e70*/  @P1 STG.E.U16 desc[UR36][R4.64], R3 ;  /* 0x0000000304001986 */ /* 0x0001e8000c101524 */
[----:B0-----:R-:W5:Y:S01]  /*10e80*/  LDL.LU R3, [R1+0x4] ;  /* 0x0000040001037983 */ /* 0x001f620000300800 */
[----:B------:R-:W-:Y:S01]  /*10e90*/  ISETP.GT.AND P0, PT, R0, 0x1, P3 ;  /* 0x000000010000780c */ /* 0x000fe20001f04270 */
[----:B------:R-:W-:Y:S01]  /*10ea0*/  USHF.L.U32 UR5, UR8, 0x4, URZ ;  /* 0x0000000408057899 */ /* 0x000fe2000800063f */
[----:B------:R-:W-:Y:S01]  /*10eb0*/  ISETP.GT.AND P2, PT, R17, 0x8, PT ;  /* 0x000000081100780c */ /* 0x000fe20003f44270 */
[----:B------:R-:W-:Y:S01]  /*10ec0*/  USHF.L.U64.HI UR4, UR8, 0x4, UR9 ;  /* 0x0000000408047899 */ /* 0x000fe20008010209 */
[----:B---3--:R-:W-:-:S05]  /*10ed0*/  FMUL R7, R7, R2 ;  /* 0x0000000207077220 */ /* 0x008fca0000400000 */
[----:B------:R-:W-:-:S04]  /*10ee0*/  F2FP.BF16.F32.PACK_AB R7, RZ, R7 ;  /* 0x00000007ff07723e */ /* 0x000fc800000010ff */
[----:B------:R-:W-:Y:S01]  /*10ef0*/  PRMT R8, R7, 0x7610, R8 ;  /* 0x0000761007087816 */ /* 0x000fe20000000008 */
[----:B-----5:R-:W-:-:S05]  /*10f00*/  FMUL R3, R3, R2 ;  /* 0x0000000203037220 */ /* 0x020fca0000400000 */
[----:B------:R-:W-:-:S05]  /*10f10*/  F2FP.BF16.F32.PACK_AB R3, RZ, R3 ;  /* 0x00000003ff03723e */ /* 0x000fca00000010ff */
[----:B------:R4:W-:Y:S01]  /*10f20*/  @P0 STG.E.U16 desc[UR36][R4.64+0x2], R3 ;  /* 0x0000020304000986 */ /* 0x0009e2000c101524 */
[----:B------:R-:W-:Y:S01]  /*10f30*/  ISETP.GT.AND P0, PT, R0, RZ, P2 ;  /* 0x000000ff0000720c */ /* 0x000fe20001704270 */
[----:B----4-:R-:W-:Y:S01]  /*10f40*/  FMUL R3, R6, R2 ;  /* 0x0000000206037220 */ /* 0x010fe20000400000 */
[----:B------:R-:W-:-:S04]  /*10f50*/  IADD3 R6, P1, R4, UR5, RZ ;  /* 0x0000000504067c10 */ /* 0x000fc8000ff3e0ff */
[----:B------:R-:W-:Y:S02]  /*10f60*/  IADD3.X R7, R5, UR4, RZ, P1, !PT ;  /* 0x0000000405077c10 */ /* 0x000fe40008ffe4ff */
[----:B------:R-:W-:-:S05]  /*10f70*/  F2FP.BF16.F32.PACK_AB R3, RZ, R3 ;  /* 0x00000003ff03723e */ /* 0x000fca00000010ff */
[----:B------:R0:W-:Y:S01]  /*10f80*/  @P0 STG.E.U16 desc[UR36][R6.64], R8 ;  /* 0x0000000806000986 */ /* 0x0001e2000c101524 */
[----:B------:R-:W-:-:S03]  /*10f90*/  ISETP.GT.AND P0, PT, R0, 0x1, P2 ;  /* 0x000000010000780c */ /* 0x000fc60001704270 */
[----:B0-----:R-:W3:Y:S10]  /*10fa0*/  LDL.LU R8, [R1+0x50] ;  /* 0x0000500001087983 */ /* 0x001ef40000300800 */
[----:B------:R0:W-:Y:S04]  /*10fb0*/  @P0 STG.E.U16 desc[UR36][R6.64+0x2], R3 ;  /* 0x0000020306000986 */ /* 0x0001e8000c101524 */
[----:B0-----:R-:W4:Y:S01]  /*10fc0*/  LDL.LU R3, [R1+0x10] ;  /* 0x0000100001037983 */ /* 0x001f220000300800 */
[----:B------:R-:W-:Y:S01]  /*10fd0*/  ISETP.GT.AND P0, PT, R0, 0x8, P3 ;  /* 0x000000080000780c */ /* 0x000fe20001f04270 */
[----:B----4-:R-:W-:-:S05]  /*10fe0*/  FMUL R3, R3, R2 ;  /* 0x0000000203037220 */ /* 0x010fca0000400000 */
[----:B------:R-:W-:-:S07]  /*10ff0*/  F2FP.BF16.F32.PACK_AB R3, RZ, R3 ;  /* 0x00000003ff03723e */ /* 0x000fce00000010ff */
        /* <DEDUP_REMOVED lines=73> */
[----:B---3--:R-:W-:-:S05]  /*11490*/  FMUL R8, R8, R2 ;  /* 0x0000000208087220 */ /* 0x008fca0000400000 */
[----:B------:R-:W-:Y:S01]  /*114a0*/  F2FP.BF16.F32.PACK_AB R8, RZ, R8 ;  /* 0x00000008ff08723e */ /* 0x000fe200000010ff */
[----:B----4-:R-:W-:-:S05]  /*114b0*/  FMUL R3, R3, R2 ;  /* 0x0000000203037220 */ /* 0x010fca0000400000 */
[----:B------:R-:W-:-:S05]  /*114c0*/  F2FP.BF16.F32.PACK_AB R3, RZ, R3 ;  /* 0x00000003ff03723e */ /* 0x000fca00000010ff */
[----:B------:R0:W-:Y:S01]  /*114d0*/  @P0 STG.E.U16 desc[UR36][R6.64+0x42], R3 ;  /* 0x0000420306000986 */ /* 0x0001e2000c101524 */
[----:B------:R-:W-:-:S03]  /*114e0*/  ISETP.GT.AND P0, PT, R0, 0x28, P3 ;  /* 0x000000280000780c */ /* 0x000fc60001f04270 */
[----:B0-----:R-:W3:Y:S01]  /*114f0*/  LDL.LU R3, [R1+0x54] ;  /* 0x0000540001037983 */ /* 0x001ee20000300800 */
[----:B------:R-:W-:-:S09]  /*11500*/  ISETP.GT.AND P1, PT, R0, 0x29, P3 ;  /* 0x000000290000780c */ /* 0x000fd20001f24270 */
[----:B------:R0:W-:Y:S04]  /*11510*/  @P0 STG.E.U16 desc[UR36][R4.64+0x50], R8 ;  /* 0x0000500804000986 */ /* 0x0001e8000c101524 */
[----:B0-----:R-:W4:Y:S01]  /*11520*/  LDL.LU R8, [R1+0x58] ;  /* 0x0000580001087983 */ /* 0x001f220000300800 */
[----:B---3--:R-:W-:-:S05]  /*11530*/  FMUL R3, R3, R2 ;  /* 0x0000000203037220 */ /* 0x008fca0000400000 */
[----:B------:R-:W-:-:S05]  /*11540*/  F2FP.BF16.F32.PACK_AB R3, RZ, R3 ;  /* 0x00000003ff03723e */ /* 0x000fca00000010ff */
[----:B------:R0:W-:Y:S01]  /*11550*/  @P1 STG.E.U16 desc[UR36][R4.64+0x52], R3 ;  /* 0x0000520304001986 */ /* 0x0001e2000c101524 */
[----:B----4-:R-:W-:-:S05]  /*11560*/  FMUL R8, R8, R2 ;  /* 0x0000000208087220 */ /* 0x010fca0000400000 */
[----:B------:R-:W-:Y:S01]  /*11570*/  F2FP.BF16.F32.PACK_AB R8, RZ, R8 ;  /* 0x00000008ff08723e */ /* 0x000fe200000010ff */
[----:B0-----:R-:W3:Y:S03]  /*11580*/  LDL.LU R3, [R1+0x5c] ;  /* 0x00005c0001037983 */ /* 0x001ee60000300800 */
[----:B------:R-:W-:Y:S02]  /*11590*/  PRMT R10, R8, 0x7610, R10 ;  /* 0x00007610080a7816 */ /* 0x000fe4000000000a */
[----:B------:R-:W4:Y:S01]  /*115a0*/  LDL.LU R8, [R1+0x64] ;  /* 0x0000640001087983 */ /* 0x000f220000300800 */
[C---:B------:R-:W-:Y:S02]  /*115b0*/  ISETP.GT.AND P1, PT, R0.reuse, 0x28, P2 ;  /* 0x000000280000780c */ /* 0x040fe40001724270 */
[C---:B------:R-:W-:Y:S02]  /*115c0*/  ISETP.GT.AND P4, PT, R0.reuse, 0x29, P2 ;  /* 0x000000290000780c */ /* 0x040fe40001784270 */
[C---:B------:R-:W-:Y:S01]  /*115d0*/  ISETP.GT.AND P5, PT, R0.reuse, 0x30, P3 ;  /* 0x000000300000780c */ /* 0x040fe20001fa4270 */
[----:B------:R-:W-:Y:S01]  /*115e0*/  FMUL R9, R9, R2 ;  /* 0x0000000209097220 */ /* 0x000fe20000400000 */
[----:B------:R-:W-:-:S04]  /*115f0*/  ISETP.GT.AND P0, PT, R0, 0x31, P3 ;  /* 0x000000310000780c */ /* 0x000fc80001f04270 */
[----:B------:R-:W-:-:S03]  /*11600*/  F2FP.BF16.F32.PACK_AB R9, RZ, R9 ;  /* 0x00000009ff09723e */ /* 0x000fc600000010ff */
[----:B------:R0:W-:Y:S04]  /*11610*/  @P1 STG.E.U16 desc[UR36][R6.64+0x50], R10 ;  /* 0x0000500a06001986 */ /* 0x0001e8000c101524 */
[----:B0-----:R-:W5:Y:S01]  /*11620*/  LDL.LU R10, [R1+0x74] ;  /* 0x00007400010a7983 */ /* 0x001f620000300800 */
[----:B---3--:R-:W-:-:S05]  /*11630*/  FMUL R3, R3, R2 ;  /* 0x0000000203037220 */ /* 0x008fca0000400000 */
[----:B------:R-:W-:Y:S01]  /*11640*/  F2FP.BF16.F32.PACK_AB R3, RZ, R3 ;  /* 0x00000003ff03723e */ /* 0x000fe200000010ff */
[----:B----4-:R-:W-:-:S04]  /*11650*/  FMUL R8, R8, R2 ;  /* 0x0000000208087220 */ /* 0x010fc80000400000 */
[----:B------:R0:W-:Y:S04]  /*11660*/  @P4 STG.E.U16 desc[UR36][R6.64+0x52], R3 ;  /* 0x0000520306004986 */ /* 0x0001e8000c101524 */
[----:B------:R1:W-:Y:S01]  /*11670*/  @P5 STG.E.U16 desc[UR36][R4.64+0x60], R9 ;  /* 0x0000600904005986 */ /* 0x0003e2000c101524 */
[----:B0-----:R-:W-:-:S03]  /*11680*/  F2FP.BF16.F32.PACK_AB R3, RZ, R8 ;  /* 0x00000008ff03723e */ /* 0x001fc600000010ff */
[----:B------:R-:W3:Y:S01]  /*11690*/  LDL.LU R8, [R1+0x68] ;  /* 0x0000680001087983 */ /* 0x000ee20000300800 */
[----:B-1----:R-:W-:-:S03]  /*116a0*/  PRMT R9, R3, 0x7610, R9 ;  /* 0x0000761003097816 */ /* 0x002fc60000000009 */
[----:B------:R-:W4:Y:S04]  /*116b0*/  LDL.LU R3, [R1+0x6c] ;  /* 0x00006c0001037983 */ /* 0x000f280000300800 */
[----:B------:R0:W-:Y:S04]  /*116c0*/  @P0 STG.E.U16 desc[UR36][R4.64+0x62], R9 ;  /* 0x0000620904000986 */ /* 0x0001e8000c101524 */
[----:B0-----:R-:W2:Y:S01]  /*116d0*/  LDL.LU R9, [R1+0x70] ;  /* 0x0000700001097983 */ /* 0x001ea20000300800 */
[----:B------:R-:W-:Y:S01]  /*116e0*/  ISETP.GT.AND P1, PT, R0, 0x30, P2 ;  /* 0x000000300000780c */ /* 0x000fe20001724270 */
[----:B---3--:R-:W-:-:S05]  /*116f0*/  FMUL R8, R8, R2 ;  /* 0x0000000208087220 */ /* 0x008fca0000400000 */
[----:B------:R-:W-:-:S07]  /*11700*/  F2FP.BF16.F32.PACK_AB R8, RZ, R8 ;  /* 0x00000008ff08723e */ /* 0x000fce00000010ff */
[----:B------:R0:W-:Y:S01]  /*11710*/  @P1 STG.E.U16 desc[UR36][R6.64+0x60], R8 ;  /* 0x0000600806001986 */ /* 0x0001e2000c101524 */
[----:B--2---:R-:W-:-:S05]  /*11720*/  FMUL R9, R9, R2 ;  /* 0x0000000209097220 */ /* 0x004fca0000400000 */
[----:B0-----:R-:W-:-:S04]  /*11730*/  F2FP.BF16.F32.PACK_AB R8, RZ, R9 ;  /* 0x00000009ff08723e */ /* 0x001fc800000010ff */
[----:B------:R-:W-:Y:S02]  /*11740*/  PRMT R9, R8, 0x7610, R9 ;  /* 0x0000761008097816 */ /* 0x000fe40000000009 */
[----:B------:R-:W2:Y:S01]  /*11750*/  LDL.LU R8, [R1+0x78] ;  /* 0x0000780001087983 */ /* 0x000ea20000300800 */
[----:B------:R-:W-:Y:S01]  /*11760*/  ISETP.GT.AND P4, PT, R0, 0x31, P2 ;  /* 0x000000310000780c */ /* 0x000fe20001784270 */
[-C--:B----4-:R-:W-:Y:S01]  /*11770*/  FMUL R3, R3, R2.reuse ;  /* 0x0000000203037220 */ /* 0x090fe20000400000 */
[----:B-----5:R-:W-:Y:S01]  /*11780*/  FMUL R10, R10, R2 ;  /* 0x000000020a0a7220 */ /* 0x020fe20000400000 */
[----:B------:R-:W-:-:S03]  /*11790*/  ISETP.GT.AND P5, PT, R0, 0x38, P3 ;  /* 0x000000380000780c */ /* 0x000fc60001fa4270 */
[----:B------:R-:W-:Y:S02]  /*117a0*/  F2FP.BF16.F32.PACK_AB R3, RZ, R3 ;  /* 0x00000003ff03723e */ /* 0x000fe400000010ff */
[----:B------:R-:W-:-:S05]  /*117b0*/  ISETP.GT.AND P6, PT, R0, 0x39, P3 ;  /* 0x000000390000780c */ /* 0x000fca0001fc4270 */
[----:B------:R0:W-:Y:S04]  /*117c0*/  @P4 STG.E.U16 desc[UR36][R6.64+0x62], R3 ;  /* 0x0000620306004986 */ /* 0x0001e8000c101524 */
[----:B------:R1:W-:Y:S01]  /*117d0*/  @P5 STG.E.U16 desc[UR36][R4.64+0x70], R9 ;  /* 0x0000700904005986 */ /* 0x0003e2000c101524 */
[----:B0-----:R-:W-:-:S04]  /*117e0*/  F2FP.BF16.F32.PACK_AB R3, RZ, R10 ;  /* 0x0000000aff03723e */ /* 0x001fc800000010ff */
[----:B------:R-:W-:Y:S01]  /*117f0*/  PRMT R10, R3, 0x7610, R10 ;  /* 0x00007610030a7816 */ /* 0x000fe2000000000a */
[----:B-1----:R-:W3:Y:S04]  /*11800*/  LDL.LU R9, [R1+0x7c] ;  /* 0x00007c0001097983 */ /* 0x002ee80000300800 */
[----:B------:R0:W-:Y:S01]  /*11810*/  @P6 STG.E.U16 desc[UR36][R4.64+0x72], R10 ;  /* 0x0000720a04006986 */ /* 0x0001e2000c101524 */
[----:B--2---:R-:W-:-:S05]  /*11820*/  FMUL R8, R8, R2 ;  /* 0x0000000208087220 */ /* 0x004fca0000400000 */
[----:B------:R-:W-:Y:S02]  /*11830*/  F2FP.BF16.F32.PACK_AB R3, RZ, R8 ;  /* 0x00000008ff03723e */ /* 0x000fe400000010ff */
[----:B------:R-:W2:Y:S02]  /*11840*/  LDL.LU R8, [R1+0x80] ;  /* 0x0000800001087983 */ /* 0x000ea40000300800 */
[----:B0-----:R-:W-:Y:S02]  /*11850*/  PRMT R10, R3, 0x7610, R10 ;  /* 0x00007610030a7816 */ /* 0x001fe4000000000a */
[----:B------:R-:W4:Y:S01]  /*11860*/  LDL.LU R3, [R1+0x84] ;  /* 0x0000840001037983 */ /* 0x000f220000300800 */
[----:B------:R-:W-:-:S13]  /*11870*/  ISETP.GT.AND P0, PT, R0, 0x38, P2 ;  /* 0x000000380000780c */ /* 0x000fda0001704270 */
[----:B------:R0:W-:Y:S01]  /*11880*/  @P0 STG.E.U16 desc[UR36][R6.64+0x70], R10 ;  /* 0x0000700a06000986 */ /* 0x0001e2000c101524 */
[-C--:B--2---:R-:W-:Y:S01]  /*11890*/  FMUL R8, R8, R2.reuse ;  /* 0x0000000208087220 */ /* 0x084fe20000400000 */
[----:B----4-:R-:W-:-:S04]  /*118a0*/  FMUL R3, R3, R2 ;  /* 0x0000000203037220 */ /* 0x010fc80000400000 */
[----:B0-----:R-:W-:Y:S02]  /*118b0*/  F2FP.BF16.F32.PACK_AB R10, RZ, R8 ;  /* 0x00000008ff0a723e */ /* 0x001fe400000010ff */
[----:B------:R-:W-:Y:S02]  /*118c0*/  F2FP.BF16.F32.PACK_AB R8, RZ, R3 ;  /* 0x00000003ff08723e */ /* 0x000fe400000010ff */
[----:B------:R-:W2:Y:S01]  /*118d0*/  LDL.LU R3, [R1+0x88] ;  /* 0x0000880001037983 */ /* 0x000ea20000300800 */
[----:B------:R-:W-:Y:S01]  /*118e0*/  ISETP.GT.AND P1, PT, R0, 0x39, P2 ;  /* 0x000000390000780c */ /* 0x000fe20001724270 */
[----:B---3--:R-:W-:-:S05]  /*118f0*/  FMUL R9, R9, R2 ;  /* 0x0000000209097220 */ /* 0x008fca0000400000 */
[----:B------:R-:W-:-:S07]  /*11900*/  F2FP.BF16.F32.PACK_AB R9, RZ, R9 ;  /* 0x00000009ff09723e */ /* 0x000fce00000010ff */
[----:B------:R0:W-:Y:S04]  /*11910*/  @P1 STG.E.U16 desc[UR36][R6.64+0x72], R9 ;  /* 0x0000720906001986 */ /* 0x0001e8000c101524 */
[----:B0-----:R-:W3:Y:S01]  /*11920*/  LDL.LU R9, [R1+0x94] ;  /* 0x0000940001097983 */ /* 0x001ee20000300800 */
[----:B--2---:R-:W-:-:S05]  /*11930*/  FMUL R3, R3, R2 ;  /* 0x0000000203037220 */ /* 0x004fca0000400000 */
[----:B------:R-:W-:-:S04]  /*11940*/  F2FP.BF16.F32.PACK_AB R3, RZ, R3 ;  /* 0x00000003ff03723e */ /* 0x000fc800000010ff */
[----:B------:R-:W-:Y:S02]  /*11950*/  PRMT R12, R3, 0x7610, R12 ;  /* 0x00007610030c7816 */ /* 0x000fe4000000000c */
[----:B------:R-:W2:Y:S01]  /*11960*/  LDL.LU R3, [R1+0x90] ;  /* 0x0000900001037983 */ /* 0x000ea20000300800 */
[----:B------:R-:W-:-:S13]  /*11970*/  ISETP.GT.AND P4, PT, R0, 0x40, P3 ;  /* 0x000000400000780c */ /* 0x000fda0001f84270 */
[----:B------:R0:W-:Y:S01]  /*11980*/  @P4 STG.E.U16 desc[UR36][R4.64+0x80], R10 ;  /* 0x0000800a04004986 */ /* 0x0001e2000c101524 */
[----:B--2---:R-:W-:-:S05]  /*11990*/  FMUL R3, R3, R2 ;  /* 0x0000000203037220 */ /* 0x004fca0000400000 */
[----:B0-----:R-:W-:Y:S02]  /*119a0*/  F2FP.BF16.F32.PACK_AB R10, RZ, R3 ;  /* 0x00000003ff0a723e */ /* 0x001fe400000010ff */
[----:B------:R-:W2:Y:S01]  /*119b0*/  LDL.LU R3, [R1+0x98] ;  /* 0x0000980001037983 */ /* 0x000ea20000300800 */
[C---:B------:R-:W-:Y:S02]  /*119c0*/  ISETP.GT.AND P5, PT, R0.reuse, 0x41, P3 ;  /* 0x000000410000780c */ /* 0x040fe40001fa4270 */
[C---:B------:R-:W-:Y:S01]  /*119d0*/  ISETP.GT.AND P0, PT, R0.reuse, 0x40, P2 ;  /* 0x000000400000780c */ /* 0x040fe20001704270 */
[-C--:B---3--:R-:W-:Y:S01]  /*119e0*/  FMUL R9, R9, R2.reuse ;  /* 0x0000000209097220 */ /* 0x088fe20000400000 */
[C---:B------:R-:W-:Y:S01]  /*119f0*/  ISETP.GT.AND P1, PT, R0.reuse, 0x41, P2 ;  /* 0x000000410000780c */ /* 0x040fe20001724270 */
[----:B------:R-:W-:Y:S01]  /*11a00*/  FMUL R11, R11, R2 ;  /* 0x000000020b0b7220 */ /* 0x000fe20000400000 */
[----:B------:R-:W-:Y:S02]  /*11a10*/  ISETP.GT.AND P4, PT, R0, 0x48, P3 ;  /* 0x000000480000780c */ /* 0x000fe40001f84270 */
[----:B------:R-:W-:-:S05]  /*11a20*/  F2FP.BF16.F32.PACK_AB R9, RZ, R9 ;  /* 0x00000009ff09723e */ /* 0x000fca00000010ff */
[----:B------:R0:W-:Y:S01]  /*11a30*/  @P5 STG.E.U16 desc[UR36][R4.64+0x82], R8 ;  /* 0x0000820804005986 */ /* 0x0001e2000c101524 */
[----:B------:R-:W-:-:S03]  /*11a40*/  ISETP.GT.AND P5, PT, R0, 0x49, P3 ;  /* 0x000000490000780c */ /* 0x000fc60001fa4270 */
[----:B------:R1:W-:Y:S01]  /*11a50*/  @P0 STG.E.U16 desc[UR36][R6.64+0x80], R12 ;  /* 0x0000800c06000986 */ /* 0x0003e2000c101524 */
[----:B------:R-:W-:Y:S02]  /*11a60*/  ISETP.GT.AND P0, PT, R0, 0x48, P2 ;  /* 0x000000480000780c */ /* 0x000fe40001704270 */
[----:B------:R-:W-:Y:S02]  /*11a70*/  F2FP.BF16.F32.PACK_AB R11, RZ, R11 ;  /* 0x0000000bff0b723e */ /* 0x000fe400000010ff */
[----:B0-----:R-:W-:-:S03]  /*11a80*/  PRMT R8, R10, 0x7610, R8 ;  /* 0x000076100a087816 */ /* 0x001fc60000000008 */
[----:B------:R-:W-:Y:S01]  /*11a90*/  @P1 STG.E.U16 desc[UR36][R6.64+0x82], R11 ;  /* 0x0000820b06001986 */ /* 0x000fe2000c101524 */
[----:B-1----:R-:W-:Y:S02]  /*11aa0*/  PRMT R12, R9, 0x7610, R12 ;  /* 0x00007610090c7816 */ /* 0x002fe4000000000c */
[C---:B------:R-:W-:Y:S01]  /*11ab0*/  ISETP.GT.AND P1, PT, R0.reuse, 0x49, P2 ;  /* 0x000000490000780c */ /* 0x040fe20001724270 */
[----:B------:R0:W-:Y:S01]  /*11ac0*/  @P4 STG.E.U16 desc[UR36][R4.64+0x90], R8 ;  /* 0x0000900804004986 */ /* 0x0001e2000c101524 */
[----:B------:R-:W-:-:S03]  /*11ad0*/  ISETP.GT.AND P4, PT, R0, 0x50, P3 ;  /* 0x000000500000780c */ /* 0x000fc60001f84270 */
[----:B------:R1:W-:Y:S01]  /*11ae0*/  @P5 STG.E.U16 desc[UR36][R4.64+0x92], R12 ;  /* 0x0000920c04005986 */ /* 0x0003e2000c101524 */
[----:B0-----:R-:W-:Y:S01]  /*11af0*/  FMUL R8, R233, R2 ;  /* 0x00000002e9087220 */ /* 0x001fe20000400000 */
[----:B------:R-:W-:-:S04]  /*11b00*/  ISETP.GT.AND P5, PT, R0, 0x51, P3 ;  /* 0x000000510000780c */ /* 0x000fc80001fa4270 */
[----:B------:R-:W-:-:S04]  /*11b10*/  F2FP.BF16.F32.PACK_AB R8, RZ, R8 ;  /* 0x00000008ff08723e */ /* 0x000fc800000010ff */
[----:B-1----:R-:W-:Y:S02]  /*11b20*/  PRMT R12, R8, 0x7610, R12 ;  /* 0x00007610080c7816 */ /* 0x002fe4000000000c */
[----:B------:R-:W-:Y:S01]  /*11b30*/  ISETP.GT.AND P6, PT, R0, 0x71, P3 ;  /* 0x000000710000780c */ /* 0x000fe20001fc4270 */
[----:B--2---:R-:W-:-:S05]  /*11b40*/  FMUL R3, R3, R2 ;  /* 0x0000000203037220 */ /* 0x004fca0000400000 */
[----:B------:R-:W-:Y:S01]  /*11b50*/  F2FP.BF16.F32.PACK_AB R10, RZ, R3 ;  /* 0x00000003ff0a723e */ /* 0x000fe200000010ff */
[----:B------:R-:W-:-:S05]  /*11b60*/  FMUL R3, R235, R2 ;  /* 0x00000002eb037220 */ /* 0x000fca0000400000 */
[----:B------:R-:W-:Y:S01]  /*11b70*/  F2FP.BF16.F32.PACK_AB R9, RZ, R3 ;  /* 0x00000003ff09723e */ /* 0x000fe200000010ff */
[-C--:B------:R-:W-:Y:S01]  /*11b80*/  FMUL R3, R234, R2.reuse ;  /* 0x00000002ea037220 */ /* 0x080fe20000400000 */
[----:B------:R0:W-:Y:S04]  /*11b90*/  @P0 STG.E.U16 desc[UR36][R6.64+0x90], R10 ;  /* 0x0000900a06000986 */ /* 0x0001e8000c101524 */
[----:B------:R-:W-:Y:S02]  /*11ba0*/  F2FP.BF16.F32.PACK_AB R3, RZ, R3 ;  /* 0x00000003ff03723e */ /* 0x000fe400000010ff */
[----:B------:R-:W-:Y:S01]  /*11bb0*/  PRMT R11, R9, 0x7610, R11 ;  /* 0x00007610090b7816 */ /* 0x000fe2000000000b */
[-C--:B------:R-:W-:Y:S01]  /*11bc0*/  FMUL R9, R232, R2.reuse ;  /* 0x00000002e8097220 */ /* 0x080fe20000400000 */
[----:B0-----:R-:W-:Y:S01]  /*11bd0*/  PRMT R10, R3, 0x7610, R10 ;  /* 0x00007610030a7816 */ /* 0x001fe2000000000a */
[----:B------:R-:W-:-:S02]  /*11be0*/  FMUL R3, R231, R2 ;  /* 0x00000002e7037220 */ /* 0x000fc40000400000 */
[----:B------:R0:W-:Y:S01]  /*11bf0*/  @P1 STG.E.U16 desc[UR36][R6.64+0x92], R11 ;  /* 0x0000920b06001986 */ /* 0x0001e2000c101524 */
[----:B------:R-:W-:Y:S02]  /*11c00*/  ISETP.GT.AND P1, PT, R0, 0x50, P2 ;  /* 0x000000500000780c */ /* 0x000fe40001724270 */
[----:B------:R-:W-:Y:S02]  /*11c10*/  F2FP.BF16.F32.PACK_AB R9, RZ, R9 ;  /* 0x00000009ff09723e */ /* 0x000fe400000010ff */
[----:B------:R-:W-:Y:S01]  /*11c20*/  F2FP.BF16.F32.PACK_AB R8, RZ, R3 ;  /* 0x00000003ff08723e */ /* 0x000fe200000010ff */
[----:B------:R-:W-:Y:S01]  /*11c30*/  FMUL R3, R230, R2 ;  /* 0x00000002e6037220 */ /* 0x000fe20000400000 */
[C---:B------:R-:W-:Y:S01]  /*11c40*/  ISETP.GT.AND P0, PT, R0.reuse, 0x51, P2 ;  /* 0x000000510000780c */ /* 0x040fe20001704270 */
[----:B------:R1:W-:Y:S01]  /*11c50*/  @P4 STG.E.U16 desc[UR36][R4.64+0xa0], R10 ;  /* 0x0000a00a04004986 */ /* 0x0003e2000c101524 */
[----:B------:R-:W-:Y:S02]  /*11c60*/  ISETP.GT.AND P4, PT, R0, 0x58, P3 ;  /* 0x000000580000780c */ /* 0x000fe40001f84270 */
[----:B0-----:R-:W-:-:S02]  /*11c70*/  PRMT R11, R9, 0x7610, R11 ;  /* 0x00007610090b7816 */ /* 0x001fc4000000000b */
[----:B------:R-:W-:Y:S01]  /*11c80*/  F2FP.BF16.F32.PACK_AB R9, RZ, R3 ;  /* 0x00000003ff09723e */ /* 0x000fe200000010ff */
[-C--:B------:R-:W-:Y:S01]  /*11c90*/  FMUL R3, R228, R2.reuse ;  /* 0x00000002e4037220 */ /* 0x080fe20000400000 */
[----:B------:R-:W-:Y:S01]  /*11ca0*/  PRMT R13, R8, 0x7610, R13 ;  /* 0x00007610080d7816 */ /* 0x000fe2000000000d */
[----:B------:R-:W-:Y:S01]  /*11cb0*/  FMUL R8, R229, R2 ;  /* 0x00000002e5087220 */ /* 0x000fe20000400000 */
[----:B------:R-:W-:Y:S01]  /*11cc0*/  @P5 STG.E.U16 desc[UR36][R4.64+0xa2], R12 ;  /* 0x0000a20c04005986 */ /* 0x000fe2000c101524 */
[----:B------:R-:W-:Y:S02]  /*11cd0*/  ISETP.GT.AND P5, PT, R0, 0x59, P3 ;  /* 0x000000590000780c */ /* 0x000fe40001fa4270 */
[----:B------:R-:W-:Y:S01]  /*11ce0*/  F2FP.BF16.F32.PACK_AB R3, RZ, R3 ;  /* 0x00000003ff03723e */ /* 0x000fe200000010ff */
[----:B------:R0:W-:Y:S01]  /*11cf0*/  @P1 STG.E.U16 desc[UR36][R6.64+0xa0], R11 ;  /* 0x0000a00b06001986 */ /* 0x0001e2000c101524 */
[----:B-1----:R-:W-:Y:S01]  /*11d00*/  F2FP.BF16.F32.PACK_AB R10, RZ, R8 ;  /* 0x00000008ff0a723e */ /* 0x002fe200000010ff */
[----:B------:R-:W-:-:S02]  /*11d10*/  FMUL R8, R227, R2 ;  /* 0x00000002e3087220 */ /* 0x000fc40000400000 */
[----:B------:R-:W-:Y:S01]  /*11d20*/  @P0 STG.E.U16 desc[UR36][R6.64+0xa2], R13 ;  /* 0x0000a20d06000986 */ /* 0x000fe2000c101524 */
[C---:B------:R-:W-:Y:S02]  /*11d30*/  ISETP.GT.AND P0, PT, R0.reuse, 0x58, P2 ;  /* 0x000000580000780c */ /* 0x040fe40001704270 */
[C---:B------:R-:W-:Y:S01]  /*11d40*/  ISETP.GT.AND P1, PT, R0.reuse, 0x59, P2 ;  /* 0x000000590000780c */ /* 0x040fe20001724270 */
[----:B------:R1:W-:Y:S01]  /*11d50*/  @P4 STG.E.U16 desc[UR36][R4.64+0xb0], R9 ;  /* 0x0000b00904004986 */ /* 0x0003e2000c101524 */
[----:B------:R-:W-:Y:S02]  /*11d60*/  ISETP.GT.AND P4, PT, R0, 0x60, P3 ;  /* 0x000000600000780c */ /* 0x000fe40001f84270 */
[----:B0-----:R-:W-:Y:S01]  /*11d70*/  PRMT R11, R3, 0x7610, R11 ;  /* 0x00007610030b7816 */ /* 0x001fe2000000000b */
[----:B------:R-:W-:Y:S01]  /*11d80*/  FMUL R3, R226, R2 ;  /* 0x00000002e2037220 */ /* 0x000fe20000400000 */
[----:B------:R-:W-:Y:S01]  /*11d90*/  F2FP.BF16.F32.PACK_AB R8, RZ, R8 ;  /* 0x00000008ff08723e */ /* 0x000fe200000010ff */
[----:B------:R0:W-:Y:S03]  /*11da0*/  @P5 STG.E.U16 desc[UR36][R4.64+0xb2], R10 ;  /* 0x0000b20a04005986 */ /* 0x0001e6000c101524 */
[----:B-1----:R-:W-:Y:S01]  /*11db0*/  F2FP.BF16.F32.PACK_AB R9, RZ, R3 ;  /* 0x00000003ff09723e */ /* 0x002fe200000010ff */
[-C--:B------:R-:W-:Y:S01]  /*11dc0*/  FMUL R3, R225, R2.reuse ;  /* 0x00000002e1037220 */ /* 0x080fe20000400000 */
[----:B------:R-:W-:Y:S01]  /*11dd0*/  PRMT R12, R8, 0x7610, R12 ;  /* 0x00007610080c7816 */ /* 0x000fe2000000000c */
[----:B------:R-:W-:Y:S01]  /*11de0*/  FMUL R8, R224, R2 ;  /* 0x00000002e0087220 */ /* 0x000fe20000400000 */
[----:B------:R1:W-:Y:S01]  /*11df0*/  @P0 STG.E.U16 desc[UR36][R6.64+0xb0], R11 ;  /* 0x0000b00b06000986 */ /* 0x0003e2000c101524 */
[----:B0-----:R-:W-:-:S02]  /*11e00*/  PRMT R10, R9, 0x7610, R10 ;  /* 0x00007610090a7816 */ /* 0x001fc4000000000a */
[----:B------:R-:W-:Y:S01]  /*11e10*/  F2FP.BF16.F32.PACK_AB R3, RZ, R3 ;  /* 0x00000003ff03723e */ /* 0x000fe200000010ff */
[----:B------:R0:W-:Y:S01]  /*11e20*/  @P1 STG.E.U16 desc[UR36][R6.64+0xb2], R12 ;  /* 0x0000b20c06001986 */ /* 0x0001e2000c101524 */
[C---:B------:R-:W-:Y:S01]  /*11e30*/  ISETP.GT.AND P5, PT, R0.reuse, 0x61, P3 ;  /* 0x000000610000780c */ /* 0x040fe20001fa4270 */
[-C--:B------:R-:W-:Y:S01]  /*11e40*/  FMUL R9, R223, R2.reuse ;  /* 0x00000002df097220 */ /* 0x080fe20000400000 */
[C---:B------:R-:W-:Y:S01]  /*11e50*/  ISETP.GT.AND P1, PT, R0.reuse, 0x60, P2 ;  /* 0x000000600000780c */ /* 0x040fe20001724270 */
[----:B------:R-:W-:Y:S01]  /*11e60*/  @P4 STG.E.U16 desc[UR36][R4.64+0xc0], R10 ;  /* 0x0000c00a04004986 */ /* 0x000fe2000c101524 */
[----:B------:R-:W-:Y:S02]  /*11e70*/  ISETP.GT.AND P4, PT, R0, 0x61, P2 ;  /* 0x000000610000780c */ /* 0x000fe40001784270 */
[----:B-1----:R-:W-:Y:S01]  /*11e80*/  PRMT R11, R3, 0x7610, R11 ;  /* 0x00007610030b7816 */ /* 0x002fe2000000000b */
[----:B------:R-:W-:Y:S01]  /*11e90*/  FMUL R3, R222, R2 ;  /* 0x00000002de037220 */ /* 0x000fe20000400000 */
[----:B------:R-:W-:-:S02]  /*11ea0*/  F2FP.BF16.F32.PACK_AB R8, RZ, R8 ;  /* 0x00000008ff08723e */ /* 0x000fc400000010ff */
[----:B------:R-:W-:Y:S02]  /*11eb0*/  F2FP.BF16.F32.PACK_AB R9, RZ, R9 ;  /* 0x00000009ff09723e */ /* 0x000fe400000010ff */
[----:B0-----:R-:W-:Y:S02]  /*11ec0*/  PRMT R12, R8, 0x7610, R12 ;  /* 0x00007610080c7816 */ /* 0x001fe4000000000c */
[----:B------:R-:W-:Y:S01]  /*11ed0*/  F2FP.BF16.F32.PACK_AB R8, RZ, R3 ;  /* 0x00000003ff08723e */ /* 0x000fe200000010ff */
[-C--:B------:R-:W-:Y:S01]  /*11ee0*/  FMUL R3, R221, R2.reuse ;  /* 0x00000002dd037220 */ /* 0x080fe20000400000 */
[----:B------:R-:W-:Y:S01]  /*11ef0*/  PRMT R13, R9, 0x7610, R13 ;  /* 0x00007610090d7816 */ /* 0x000fe2000000000d */
[----:B------:R0:W-:Y:S01]  /*11f00*/  @P5 STG.E.U16 desc[UR36][R4.64+0xc2], R11 ;  /* 0x0000c20b04005986 */ /* 0x0001e2000c101524 */
[----:B------:R-:W-:Y:S02]  /*11f10*/  ISETP.GT.AND P0, PT, R0, 0x68, P3 ;  /* 0x000000680000780c */ /* 0x000fe40001f04270 */
[----:B------:R-:W-:Y:S01]  /*11f20*/  F2FP.BF16.F32.PACK_AB R9, RZ, R3 ;  /* 0x00000003ff09723e */ /* 0x000fe200000010ff */
[----:B------:R1:W-:Y:S01]  /*11f30*/  @P1 STG.E.U16 desc[UR36][R6.64+0xc0], R12 ;  /* 0x0000c00c06001986 */ /* 0x0003e2000c101524 */
[----:B------:R-:W-:-:S03]  /*11f40*/  FMUL R3, R219, R2 ;  /* 0x00000002db037220 */ /* 0x000fc60000400000 */
[----:B------:R-:W-:Y:S01]  /*11f50*/  @P4 STG.E.U16 desc[UR36][R6.64+0xc2], R13 ;  /* 0x0000c20d06004986 */ /* 0x000fe2000c101524 */
[----:B------:R-:W-:Y:S02]  /*11f60*/  ISETP.GT.AND P4, PT, R0, 0x69, P3 ;  /* 0x000000690000780c */ /* 0x000fe40001f84270 */
[----:B------:R-:W-:Y:S01]  /*11f70*/  PRMT R14, R8, 0x7610, R14 ;  /* 0x00007610080e7816 */ /* 0x000fe2000000000e */
[-C--:B------:R-:W-:Y:S01]  /*11f80*/  FMUL R8, R220, R2.reuse ;  /* 0x00000002dc087220 */ /* 0x080fe20000400000 */
[----:B------:R-:W-:Y:S02]  /*11f90*/  F2FP.BF16.F32.PACK_AB R3, RZ, R3 ;  /* 0x00000003ff03723e */ /* 0x000fe400000010ff */
[----:B------:R-:W-:Y:S01]  /*11fa0*/  ISETP.GT.AND P1, PT, R0, 0x68, P2 ;  /* 0x000000680000780c */ /* 0x000fe20001724270 */
[----:B------:R-:W-:Y:S01]  /*11fb0*/  @P0 STG.E.U16 desc[UR36][R4.64+0xd0], R14 ;  /* 0x0000d00e04000986 */ /* 0x000fe2000c101524 */
[----:B0-----:R-:W-:Y:S01]  /*11fc0*/  PRMT R11, R3, 0x7610, R11 ;  /* 0x00007610030b7816 */ /* 0x001fe2000000000b */
[----:B------:R-:W-:Y:S01]  /*11fd0*/  FMUL R3, R217, R2 ;  /* 0x00000002d9037220 */ /* 0x000fe20000400000 */
[----:B------:R-:W-:Y:S01]  /*11fe0*/  F2FP.BF16.F32.PACK_AB R10, RZ, R8 ;  /* 0x00000008ff0a723e */ /* 0x000fe200000010ff */
[----:B------:R-:W-:Y:S01]  /*11ff0*/  FMUL R8, R218, R2 ;  /* 0x00000002da087220 */ /* 0x000fe20000400000 */
[C---:B------:R-:W-:Y:S01]  /*12000*/  ISETP.GT.AND P0, PT, R0.reuse, 0x69, P2 ;  /* 0x000000690000780c */ /* 0x040fe20001704270 */
[----:B------:R0:W-:Y:S01]  /*12010*/  @P4 STG.E.U16 desc[UR36][R4.64+0xd2], R9 ;  /* 0x0000d20904004986 */ /* 0x0001e2000c101524 */
[----:B------:R-:W-:-:S02]  /*12020*/  ISETP.GT.AND P5, PT, R0, 0x70, P3 ;  /* 0x000000700000780c */ /* 0x000fc40001fa4270 */
[----:B------:R-:W-:-:S04]  /*12030*/  F2FP.BF16.F32.PACK_AB R8, RZ, R8 ;  /* 0x00000008ff08723e */ /* 0x000fc800000010ff */
[----:B-1----:R-:W-:Y:S02]  /*12040*/  PRMT R12, R8, 0x7610, R12 ;  /* 0x00007610080c7816 */ /* 0x002fe4000000000c */
[----:B0-----:R-:W-:Y:S01]  /*12050*/  F2FP.BF16.F32.PACK_AB R9, RZ, R3 ;  /* 0x00000003ff09723e */ /* 0x001fe200000010ff */
[-C--:B------:R-:W-:Y:S01]  /*12060*/  FMUL R3, R216, R2.reuse ;  /* 0x00000002d8037220 */ /* 0x080fe20000400000 */
[----:B------:R-:W-:Y:S01]  /*12070*/  FMUL R8, R215, R2 ;  /* 0x00000002d7087220 */ /* 0x000fe20000400000 */
[----:B------:R0:W-:Y:S03]  /*12080*/  @P1 STG.E.U16 desc[UR36][R6.64+0xd0], R10 ;  /* 0x0000d00a06001986 */ /* 0x0001e6000c101524 */
[----:B------:R-:W-:Y:S01]  /*12090*/  F2FP.BF16.F32.PACK_AB R3, RZ, R3 ;  /* 0x00000003ff03723e */ /* 0x000fe200000010ff */
[----:B------:R1:W-:Y:S01]  /*120a0*/  @P0 STG.E.U16 desc[UR36][R6.64+0xd2], R11 ;  /* 0x0000d20b06000986 */ /* 0x0003e2000c101524 */
[----:B------:R-:W-:-:S02]  /*120b0*/  ISETP.GT.AND P1, PT, R0, 0x70, P2 ;  /* 0x000000700000780c */ /* 0x000fc40001724270 */
[----:B------:R-:W-:Y:S01]  /*120c0*/  F2FP.BF16.F32.PACK_AB R8, RZ, R8 ;  /* 0x00000008ff08723e */ /* 0x000fe200000010ff */
[----:B------:R2:W-:Y:S01]  /*120d0*/  @P5 STG.E.U16 desc[UR36][R4.64+0xe0], R12 ;  /* 0x0000e00c04005986 */ /* 0x0005e2000c101524 */
[----:B0-----:R-:W-:Y:S01]  /*120e0*/  PRMT R10, R9, 0x7610, R10 ;  /* 0x00007610090a7816 */ /* 0x001fe2000000000a */
[-C--:B------:R-:W-:Y:S01]  /*120f0*/  FMUL R9, R214, R2.reuse ;  /* 0x00000002d6097220 */ /* 0x080fe20000400000 */
[----:B-1----:R-:W-:Y:S01]  /*12100*/  PRMT R11, R3, 0x7610, R11 ;  /* 0x00007610030b7816 */ /* 0x002fe2000000000b */
[----:B------:R-:W-:-:S03]  /*12110*/  FMUL R3, R213, R2 ;  /* 0x00000002d5037220 */ /* 0x000fc60000400000 */
[----:B------:R-:W-:Y:S02]  /*12120*/  F2FP.BF16.F32.PACK_AB R9, RZ, R9 ;  /* 0x00000009ff09723e */ /* 0x000fe400000010ff */
[----:B--2---:R-:W-:Y:S02]  /*12130*/  PRMT R12, R8, 0x7610, R12 ;  /* 0x00007610080c7816 */ /* 0x004fe4000000000c */
[----:B------:R-:W-:Y:S01]  /*12140*/  F2FP.BF16.F32.PACK_AB R8, RZ, R3 ;  /* 0x00000003ff08723e */ /* 0x000fe200000010ff */
[----:B------:R-:W-:Y:S01]  /*12150*/  FMUL R3, R212, R2 ;  /* 0x00000002d4037220 */ /* 0x000fe20000400000 */
[C---:B------:R-:W-:Y:S02]  /*12160*/  ISETP.GT.AND P4, PT, R0.reuse, 0x71, P2 ;  /* 0x000000710000780c */ /* 0x040fe40001784270 */
[----:B------:R-:W-:Y:S01]  /*12170*/  ISETP.GT.AND P5, PT, R0, 0x78, P3 ;  /* 0x000000780000780c */ /* 0x000fe20001fa4270 */
[----:B------:R0:W-:Y:S01]  /*12180*/  @P6 STG.E.U16 desc[UR36][R4.64+0xe2], R10 ;  /* 0x0000e20a04006986 */ /* 0x0001e2000c101524 */
[----:B------:R-:W-:-:S02]  /*12190*/  PRMT R13, R9, 0x7610, R13 ;  /* 0x00007610090d7816 */ /* 0x000fc4000000000d */
[----:B------:R-:W-:Y:S01]  /*121a0*/  F2FP.BF16.F32.PACK_AB R9, RZ, R3 ;  /* 0x00000003ff09723e */ /* 0x000fe200000010ff */
[----:B------:R1:W-:Y:S01]  /*121b0*/  @P1 STG.E.U16 desc[UR36][R6.64+0xe0], R11 ;  /* 0x0000e00b06001986 */ /* 0x0003e2000c101524 */
[----:B------:R-:W-:Y:S01]  /*121c0*/  ISETP.GT.AND P0, PT, R0, 0x79, P3 ;  /* 0x000000790000780c */ /* 0x000fe20001f04270 */
[-C--:B------:R-:W-:Y:S01]  /*121d0*/  FMUL R3, R210, R2.reuse ;  /* 0x00000002d2037220 */ /* 0x080fe20000400000 */
[----:B------:R-:W-:Y:S02]  /*121e0*/  ISETP.GT.AND P1, PT, R0, 0x78, P2 ;  /* 0x000000780000780c */ /* 0x000fe40001724270 */
[----:B------:R-:W-:Y:S01]  /*121f0*/  PRMT R14, R8, 0x7610, R14 ;  /* 0x00007610080e7816 */ /* 0x000fe2000000000e */
[----:B------:R-:W-:Y:S01]  /*12200*/  FMUL R8, R211, R2 ;  /* 0x00000002d3087220 */ /* 0x000fe20000400000 */
[----:B------:R-:W-:Y:S01]  /*12210*/  F2FP.BF16.F32.PACK_AB R3, RZ, R3 ;  /* 0x00000003ff03723e */ /* 0x000fe200000010ff */
[----:B------:R2:W-:Y:S01]  /*12220*/  @P4 STG.E.U16 desc[UR36][R6.64+0xe2], R12 ;  /* 0x0000e20c06004986 */ /* 0x0005e2000c101524 */
[----:B------:R-:W-:-:S02]  /*12230*/  ISETP.GT.AND P4, PT, R0, 0x79, P2 ;  /* 0x000000790000780c */ /* 0x000fc40001784270 */
[----:B0-----:R-:W-:Y:S01]  /*12240*/  F2FP.BF16.F32.PACK_AB R10, RZ, R8 ;  /* 0x00000008ff0a723e */ /* 0x001fe200000010ff */
[----:B------:R-:W-:Y:S01]  /*12250*/  @P5 STG.E.U16 desc[UR36][R4.64+0xf0], R13 ;  /* 0x0000f00d04005986 */ /* 0x000fe2000c101524 */
[----:B-1----:R-:W-:Y:S01]  /*12260*/  PRMT R11, R3, 0x7610, R11 ;  /* 0x00007610030b7816 */ /* 0x002fe2000000000b */
[-C--:B------:R-:W-:Y:S01]  /*12270*/  FMUL R3, R208, R2.reuse ;  /* 0x00000002d0037220 */ /* 0x080fe20000400000 */
[----:B------:R-:W-:Y:S01]  /*12280*/  FMUL R8, R209, R2 ;  /* 0x00000002d1087220 */ /* 0x000fe20000400000 */
[C---:B------:R-:W-:Y:S01]  /*12290*/  ISETP.GT.AND P5, PT, R0.reuse, 0x80, P3 ;  /* 0x000000800000780c */ /* 0x040fe20001fa4270 */
[----:B------:R-:W-:Y:S01]  /*122a0*/  @P0 STG.E.U16 desc[UR36][R4.64+0xf2], R14 ;  /* 0x0000f20e04000986 */ /* 0x000fe2000c101524 */
[----:B------:R-:W-:-:S03]  /*122b0*/  ISETP.GT.AND P6, PT, R0, 0x81, P3 ;  /* 0x000000810000780c */ /* 0x000fc60001fc4270 */
[----:B------:R0:W-:Y:S01]  /*122c0*/  @P1 STG.E.U16 desc[UR36][R6.64+0xf0], R9 ;  /* 0x0000f00906001986 */ /* 0x0001e2000c101524 */
[----:B------:R-:W-:-:S04]  /*122d0*/  F2FP.BF16.F32.PACK_AB R8, RZ, R8 ;  /* 0x00000008ff08723e */ /* 0x000fc800000010ff */
[----:B--2---:R-:W-:Y:S01]  /*122e0*/  PRMT R12, R8, 0x7610, R12 ;  /* 0x00007610080c7816 */ /* 0x004fe2000000000c */
[-C--:B------:R-:W-:Y:S01]  /*122f0*/  FMUL R8, R206, R2.reuse ;  /* 0x00000002ce087220 */ /* 0x080fe20000400000 */
[----:B0-----:R-:W-:Y:S01]  /*12300*/  F2FP.BF16.F32.PACK_AB R9, RZ, R3 ;  /* 0x00000003ff09723e */ /* 0x001fe200000010ff */
[----:B------:R-:W-:Y:S01]  /*12310*/  FMUL R3, R207, R2 ;  /* 0x00000002cf037220 */ /* 0x000fe20000400000 */
[----:B------:R0:W-:Y:S01]  /*12320*/  @P4 STG.E.U16 desc[UR36][R6.64+0xf2], R10 ;  /* 0x0000f20a06004986 */ /* 0x0001e2000c101524 */
[----:B------:R-:W-:-:S03]  /*12330*/  ISETP.GT.AND P0, PT, R0, 0x80, P2 ;  /* 0x000000800000780c */ /* 0x000fc60001704270 */
[----:B------:R-:W-:Y:S01]  /*12340*/  F2FP.BF16.F32.PACK_AB R3, RZ, R3 ;  /* 0x00000003ff03723e */ /* 0x000fe200000010ff */
[----:B------:R1:W-:Y:S01]  /*12350*/  @P5 STG.E.U16 desc[UR36][R4.64+0x100], R11 ;  /* 0x0001000b04005986 */ /* 0x0003e2000c101524 */
[----:B------:R-:W-:Y:S02]  /*12360*/  ISETP.GT.AND P1, PT, R0, 0x81, P2 ;  /* 0x000000810000780c */ /* 0x000fe40001724270 */
[----:B------:R-:W-:Y:S01]  /*12370*/  F2FP.BF16.F32.PACK_AB R8, RZ, R8 ;  /* 0x00000008ff08723e */ /* 0x000fe200000010ff */
[----:B------:R2:W-:Y:S01]  /*12380*/  @P6 STG.E.U16 desc[UR36][R4.64+0x102], R12 ;  /* 0x0001020c04006986 */ /* 0x0005e2000c101524 */
[----:B0-----:R-:W-:Y:S01]  /*12390*/  PRMT R10, R9, 0x7610, R10 ;  /* 0x00007610090a7816 */ /* 0x001fe2000000000a */
[-C--:B------:R-:W-:Y:S01]  /*123a0*/  FMUL R9, R205, R2.reuse ;  /* 0x00000002cd097220 */ /* 0x080fe20000400000 */
[----:B-1----:R-:W-:Y:S01]  /*123b0*/  PRMT R11, R3, 0x7610, R11 ;  /* 0x00007610030b7816 */ /* 0x002fe2000000000b */
[----:B------:R-:W-:Y:S01]  /*123c0*/  FMUL R3, R204, R2 ;  /* 0x00000002cc037220 */ /* 0x000fe20000400000 */
[----:B------:R-:W-:-:S02]  /*123d0*/  ISETP.GT.AND P4, PT, R0, 0x88, P3 ;  /* 0x000000880000780c */ /* 0x000fc40001f84270 */
[----:B--2---:R-:W-:Y:S02]  /*123e0*/  PRMT R12, R8, 0x7610, R12 ;  /* 0x00007610080c7816 */ /* 0x004fe4000000000c */
[----:B------:R-:W-:Y:S01]  /*123f0*/  F2FP.BF16.F32.PACK_AB R8, RZ, R3 ;  /* 0x00000003ff08723e */ /* 0x000fe200000010ff */
[-C--:B------:R-:W-:Y:S01]  /*12400*/  FMUL R3, R203, R2.reuse ;  /* 0x00000002cb037220 */ /* 0x080fe20000400000 */
[----:B------:R-:W-:Y:S02]  /*12410*/  F2FP.BF16.F32.PACK_AB R9, RZ, R9 ;  /* 0x00000009ff09723e */ /* 0x000fe400000010ff */
[C---:B------:R-:W-:Y:S01]  /*12420*/  ISETP.GT.AND P5, PT, R0.reuse, 0x89, P3 ;  /* 0x000000890000780c */ /* 0x040fe20001fa4270 */
[----:B------:R0:W-:Y:S01]  /*12430*/  @P0 STG.E.U16 desc[UR36][R6.64+0x100], R10 ;  /* 0x0001000a06000986 */ /* 0x0001e2000c101524 */
[----:B------:R-:W-:Y:S02]  /*12440*/  PRMT R13, R9, 0x7610, R13 ;  /* 0x00007610090d7816 */ /* 0x000fe4000000000d */
[----:B------:R-:W-:Y:S01]  /*12450*/  F2FP.BF16.F32.PACK_AB R9, RZ, R3 ;  /* 0x00000003ff09723e */ /* 0x000fe200000010ff */
[----:B------:R1:W-:Y:S01]  /*12460*/  @P1 STG.E.U16 desc[UR36][R6.64+0x102], R11 ;  /* 0x0001020b06001986 */ /* 0x0003e2000c101524 */
[C---:B------:R-:W-:Y:S01]  /*12470*/  ISETP.GT.AND P0, PT, R0.reuse, 0x88, P2 ;  /* 0x000000880000780c */ /* 0x040fe20001704270 */
[----:B------:R-:W-:Y:S01]  /*12480*/  FMUL R3, R201, R2 ;  /* 0x00000002c9037220 */ /* 0x000fe20000400000 */
[----:B------:R-:W-:-:S02]  /*12490*/  ISETP.GT.AND P1, PT, R0, 0x89, P2 ;  /* 0x000000890000780c */ /* 0x000fc40001724270 */
[----:B------:R-:W-:Y:S01]  /*124a0*/  PRMT R14, R8, 0x7610, R14 ;  /* 0x00007610080e7816 */ /* 0x000fe2000000000e */
[----:B------:R-:W-:Y:S01]  /*124b0*/  FMUL R8, R202, R2 ;  /* 0x00000002ca087220 */ /* 0x000fe20000400000 */
[----:B------:R-:W-:Y:S01]  /*124c0*/  F2FP.BF16.F32.PACK_AB R3, RZ, R3 ;  /* 0x00000003ff03723e */ /* 0x000fe200000010ff */
[----:B------:R2:W-:Y:S01]  /*124d0*/  @P4 STG.E.U16 desc[UR36][R4.64+0x110], R12 ;  /* 0x0001100c04004986 */ /* 0x0005e2000c101524 */
[----:B------:R-:W-:Y:S02]  /*124e0*/  ISETP.GT.AND P4, PT, R0, 0x90, P3 ;  /* 0x000000900000780c */ /* 0x000fe40001f84270 */
        /* <DEDUP_REMOVED lines=9> */
[----:B------:R-:W-:Y:S02]  /*12580*/  F2FP.BF16.F32.PACK_AB R8, RZ, R8 ;  /* 0x00000008ff08723e */ /* 0x000fe400000010ff */
[----:B------:R-:W-:Y:S01]  /*12590*/  ISETP.GT.AND P1, PT, R0, 0x91, P2 ;  /* 0x000000910000780c */ /* 0x000fe20001724270 */
[----:B------:R1:W-:Y:S01]  /*125a0*/  @P4 STG.E.U16 desc[UR36][R4.64+0x120], R10 ;  /* 0x0001200a04004986 */ /* 0x0003e2000c101524 */
[----:B--2---:R-:W-:Y:S01]  /*125b0*/  PRMT R12, R8, 0x7610, R12 ;  /* 0x00007610080c7816 */ /* 0x004fe2000000000c */
[-C--:B------:R-:W-:Y:S01]  /*125c0*/  FMUL R8, R197, R2.reuse ;  /* 0x00000002c5087220 */ /* 0x080fe20000400000 */
[----:B0-----:R-:W-:Y:S01]  /*125d0*/  F2FP.BF16.F32.PACK_AB R9, RZ, R3 ;  /* 0x00000003ff09723e */ /* 0x001fe200000010ff */
[----:B------:R-:W-:Y:S01]  /*125e0*/  FMUL R3, R198, R2 ;  /* 0x00000002c6037220 */ /* 0x000fe20000400000 */
[----:B------:R-:W-:Y:S01]  /*125f0*/  ISETP.GT.AND P4, PT, R0, 0x98, P3 ;  /* 0x000000980000780c */ /* 0x000fe20001f84270 */
[----:B------:R0:W-:Y:S03]  /*12600*/  @P5 STG.E.U16 desc[UR36][R4.64+0x122], R11 ;  /* 0x0001220b04005986 */ /* 0x0001e6000c101524 */
[----:B------:R-:W-:-:S02]  /*12610*/  F2FP.BF16.F32.PACK_AB R3, RZ, R3 ;  /* 0x00000003ff03723e */ /* 0x000fc400000010ff */
[----:B-1----:R-:W-:Y:S01]  /*12620*/  PRMT R10, R9, 0x7610, R10 ;  /* 0x00007610090a7816 */ /* 0x002fe2000000000a */
[----:B------:R-:W-:Y:S01]  /*12630*/  FMUL R9, R196, R2 ;  /* 0x00000002c4097220 */ /* 0x000fe20000400000 */
[----:B------:R-:W-:Y:S01]  /*12640*/  F2FP.BF16.F32.PACK_AB R8, RZ, R8 ;  /* 0x00000008ff08723e */ /* 0x000fe200000010ff */
[----:B------:R1:W-:Y:S01]  /*12650*/  @P0 STG.E.U16 desc[UR36][R6.64+0x120], R12 ;  /* 0x0001200c06000986 */ /* 0x0003e2000c101524 */
[----:B0-----:R-:W-:Y:S01]  /*12660*/  PRMT R11, R3, 0x7610, R11 ;  /* 0x00007610030b7816 */ /* 0x001fe2000000000b */
[----:B------:R-:W-:Y:S01]  /*12670*/  FMUL R3, R195, R2 ;  /* 0x00000002c3037220 */ /* 0x000fe20000400000 */
[C---:B------:R-:W-:Y:S01]  /*12680*/  ISETP.GT.AND P5, PT, R0.reuse, 0x99, P3 ;  /* 0x000000990000780c */ /* 0x040fe20001fa4270 */
[----:B------:R0:W-:Y:S01]  /*12690*/  @P1 STG.E.U16 desc[UR36][R6.64+0x122], R10 ;  /* 0x0001220a06001986 */ /* 0x0001e2000c101524 */
[----:B------:R-:W-:Y:S02]  /*126a0*/  ISETP.GT.AND P1, PT, R0, 0x98, P2 ;  /* 0x000000980000780c */ /* 0x000fe40001724270 */
[----:B------:R-:W-:-:S02]  /*126b0*/  F2FP.BF16.F32.PACK_AB R9, RZ, R9 ;  /* 0x00000009ff09723e */ /* 0x000fc400000010ff */
[----:B-1----:R-:W-:Y:S02]  /*126c0*/  PRMT R12, R8, 0x7610, R12 ;  /* 0x00007610080c7816 */ /* 0x002fe4000000000c */
[----:B------:R-:W-:Y:S01]  /*126d0*/  F2FP.BF16.F32.PACK_AB R8, RZ, R3 ;  /* 0x00000003ff08723e */ /* 0x000fe200000010ff */
[-C--:B------:R-:W-:Y:S01]  /*126e0*/  FMUL R3, R194, R2.reuse ;  /* 0x00000002c2037220 */ /* 0x080fe20000400000 */
[C---:B------:R-:W-:Y:S01]  /*126f0*/  ISETP.GT.AND P0, PT, R0.reuse, 0x99, P2 ;  /* 0x000000990000780c */ /* 0x040fe20001704270 */
[----:B------:R1:W-:Y:S01]  /*12700*/  @P4 STG.E.U16 desc[UR36][R4.64+0x130], R11 ;  /* 0x0001300b04004986 */ /* 0x0003e2000c101524 */
[----:B------:R-:W-:Y:S02]  /*12710*/  ISETP.GT.AND P4, PT, R0, 0xa0, P3 ;  /* 0x000000a00000780c */ /* 0x000fe40001f84270 */
[----:B------:R-:W-:Y:S02]  /*12720*/  PRMT R13, R9, 0x7610, R13 ;  /* 0x00007610090d7816 */ /* 0x000fe4000000000d */
[----:B------:R-:W-:Y:S01]  /*12730*/  F2FP.BF16.F32.PACK_AB R9, RZ, R3 ;  /* 0x00000003ff09723e */ /* 0x000fe200000010ff */
[-C--:B------:R-:W-:Y:S01]  /*12740*/  FMUL R3, R192, R2.reuse ;  /* 0x00000002c0037220 */ /* 0x080fe20000400000 */
[----:B------:R-:W-:Y:S01]  /*12750*/  PRMT R14, R8, 0x7610, R14 ;  /* 0x00007610080e7816 */ /* 0x000fe2000000000e */
[----:B------:R-:W-:Y:S01]  /*12760*/  FMUL R8, R193, R2 ;  /* 0x00000002c1087220 */ /* 0x000fe20000400000 */
[----:B------:R2:W-:Y:S01]  /*12770*/  @P5 STG.E.U16 desc[UR36][R4.64+0x132], R12 ;  /* 0x0001320c04005986 */ /* 0x0005e2000c101524 */
[----:B------:R-:W-:-:S02]  /*12780*/  ISETP.GT.AND P5, PT, R0, 0xa1, P3 ;  /* 0x000000a10000780c */ /* 0x000fc40001fa4270 */
[----:B------:R-:W-:Y:S01]  /*12790*/  F2FP.BF16.F32.PACK_AB R3, RZ, R3 ;  /* 0x00000003ff03723e */ /* 0x000fe200000010ff */
[----:B------:R-:W-:Y:S01]  /*127a0*/  @P1 STG.E.U16 desc[UR36][R6.64+0x130], R13 ;  /* 0x0001300d06001986 */ /* 0x000fe2000c101524 */
[----:B0-----:R-:W-:Y:S01]  /*127b0*/  F2FP.BF16.F32.PACK_AB R10, RZ, R8 ;  /* 0x00000008ff0a723e */ /* 0x001fe200000010ff */
[-C--:B------:R-:W-:Y:S01]  /*127c0*/  FMUL R8, R191, R2.reuse ;  /* 0x00000002bf087220 */ /* 0x080fe20000400000 */
[----:B-1----:R-:W-:Y:S01]  /*127d0*/  PRMT R11, R3, 0x7610, R11 ;  /* 0x00007610030b7816 */ /* 0x002fe2000000000b */
[----:B------:R-:W-:Y:S01]  /*127e0*/  @P0 STG.E.U16 desc[UR36][R6.64+0x132], R14 ;  /* 0x0001320e06000986 */ /* 0x000fe2000c101524 */
[----:B------:R-:W-:Y:S01]  /*127f0*/  ISETP.GT.AND P0, PT, R0, 0xa0, P2 ;  /* 0x000000a00000780c */ /* 0x000fe20001704270 */
[----:B------:R-:W-:Y:S01]  /*12800*/  FMUL R3, R190, R2 ;  /* 0x00000002be037220 */ /* 0x000fe20000400000 */
[C---:B------:R-:W-:Y:S01]  /*12810*/  ISETP.GT.AND P1, PT, R0.reuse, 0xa1, P2 ;  /* 0x000000a10000780c */ /* 0x040fe20001724270 */
[----:B------:R0:W-:Y:S01]  /*12820*/  @P4 STG.E.U16 desc[UR36][R4.64+0x140], R9 ;  /* 0x0001400904004986 */ /* 0x0001e2000c101524 */
[----:B------:R-:W-:-:S02]  /*12830*/  ISETP.GT.AND P4, PT, R0, 0xa8, P3 ;  /* 0x000000a80000780c */ /* 0x000fc40001f84270 */
[----:B------:R-:W-:Y:S01]  /*12840*/  F2FP.BF16.F32.PACK_AB R8, RZ, R8 ;  /* 0x00000008ff08723e */ /* 0x000fe200000010ff */
[----:B------:R1:W-:Y:S03]  /*12850*/  @P5 STG.E.U16 desc[UR36][R4.64+0x142], R10 ;  /* 0x0001420a04005986 */ /* 0x0003e6000c101524 */
[----:B--2---:R-:W-:Y:S02]  /*12860*/  PRMT R12, R8, 0x7610, R12 ;  /* 0x00007610080c7816 */ /* 0x004fe4000000000c */
[----:B0-----:R-:W-:Y:S01]  /*12870*/  F2FP.BF16.F32.PACK_AB R9, RZ, R3 ;  /* 0x00000003ff09723e */ /* 0x001fe200000010ff */
[-C--:B------:R-:W-:Y:S01]  /*12880*/  FMUL R3, R189, R2.reuse ;  /* 0x00000002bd037220 */ /* 0x080fe20000400000 */
[-C--:B------:R-:W-:Y:S02]  /*12890*/  FMUL R8, R188, R2.reuse ;  /* 0x00000002bc087220 */ /* 0x080fe40000400000 */
[----:B-1----:R-:W-:Y:S01]  /*128a0*/  PRMT R10, R9, 0x7610, R10 ;  /* 0x00007610090a7816 */ /* 0x002fe2000000000a */
[----:B------:R0:W-:Y:S01]  /*128b0*/  @P0 STG.E.U16 desc[UR36][R6.64+0x140], R11 ;  /* 0x0001400b06000986 */ /* 0x0001e2000c101524 */
[----:B------:R-:W-:Y:S01]  /*128c0*/  F2FP.BF16.F32.PACK_AB R3, RZ, R3 ;  /* 0x00000003ff03723e */ /* 0x000fe200000010ff */
[----:B------:R-:W-:Y:S01]  /*128d0*/  FMUL R9, R187, R2 ;  /* 0x00000002bb097220 */ /* 0x000fe20000400000 */
[C---:B------:R-:W-:Y:S01]  /*128e0*/  ISETP.GT.AND P5, PT, R0.reuse, 0xa9, P3 ;  /* 0x000000a90000780c */ /* 0x040fe20001fa4270 */
[----:B------:R1:W-:Y:S01]  /*128f0*/  @P1 STG.E.U16 desc[UR36][R6.64+0x142], R12 ;  /* 0x0001420c06001986 */ /* 0x0003e2000c101524 */
[----:B------:R-:W-:-:S03]  /*12900*/  ISETP.GT.AND P1, PT, R0, 0xa8, P2 ;  /* 0x000000a80000780c */ /* 0x000fc60001724270 */
[----:B------:R-:W-:Y:S01]  /*12910*/  @P4 STG.E.U16 desc[UR36][R4.64+0x150], R10 ;  /* 0x0001500a04004986 */ /* 0x000fe2000c101524 */
[----:B------:R-:W-:Y:S02]  /*12920*/  ISETP.GT.AND P4, PT, R0, 0xa9, P2 ;  /* 0x000000a90000780c */ /* 0x000fe40001784270 */
[----:B------:R-:W-:Y:S02]  /*12930*/  F2FP.BF16.F32.PACK_AB R8, RZ, R8 ;  /* 0x00000008ff08723e */ /* 0x000fe400000010ff */
[----:B0-----:R-:W-:Y:S01]  /*12940*/  PRMT R11, R3, 0x7610, R11 ;  /* 0x00007610030b7816 */ /* 0x001fe2000000000b */
[-C--:B------:R-:W-:Y:S01]  /*12950*/  FMUL R3, R186, R2.reuse ;  /* 0x00000002ba037220 */ /* 0x080fe20000400000 */
[----:B------:R-:W-:Y:S02]  /*12960*/  F2FP.BF16.F32.PACK_AB R9, RZ, R9 ;  /* 0x00000009ff09723e */ /* 0x000fe400000010ff */
[----:B-1----:R-:W-:Y:S02]  /*12970*/  PRMT R12, R8, 0x7610, R12 ;  /* 0x00007610080c7816 */ /* 0x002fe4000000000c */
[----:B------:R-:W-:Y:S01]  /*12980*/  F2FP.BF16.F32.PACK_AB R8, RZ, R3 ;  /* 0x00000003ff08723e */ /* 0x000fe200000010ff */
[----:B------:R-:W-:Y:S01]  /*12990*/  FMUL R3, R185, R2 ;  /* 0x00000002b9037220 */ /* 0x000fe20000400000 */
[----:B------:R-:W-:Y:S01]  /*129a0*/  PRMT R13, R9, 0x7610, R13 ;  /* 0x00007610090d7816 */ /* 0x000fe2000000000d */
[----:B------:R0:W-:Y:S01]  /*129b0*/  @P5 STG.E.U16 desc[UR36][R4.64+0x152], R11 ;  /* 0x0001520b04005986 */ /* 0x0001e2000c101524 */
[----:B------:R-:W-:-:S02]  /*129c0*/  ISETP.GT.AND P0, PT, R0, 0xb0, P3 ;  /* 0x000000b00000780c */ /* 0x000fc40001f04270 */
        /* <DEDUP_REMOVED lines=26> */
[----:B------:R-:W-:Y:S02]  /*12b70*/  ISETP.GT.AND P1, PT, R0, 0xb8, P2 ;  /* 0x000000b80000780c */ /* 0x000fe40001724270 */
[----:B------:R-:W-:Y:S02]  /*12b80*/  F2FP.BF16.F32.PACK_AB R8, RZ, R8 ;  /* 0x00000008ff08723e */ /* 0x000fe400000010ff */
[----:B0-----:R-:W-:Y:S01]  /*12b90*/  PRMT R10, R9, 0x7610, R10 ;  /* 0x00007610090a7816 */ /* 0x001fe2000000000a */
[-C--:B------:R-:W-:Y:S01]  /*12ba0*/  FMUL R9, R178, R2.reuse ;  /* 0x00000002b2097220 */ /* 0x080fe20000400000 */
[----:B-1----:R-:W-:Y:S01]  /*12bb0*/  PRMT R11, R3, 0x7610, R11 ;  /* 0x00007610030b7816 */ /* 0x002fe2000000000b */
[----:B------:R-:W-:Y:S01]  /*12bc0*/  FMUL R3, R177, R2 ;  /* 0x00000002b1037220 */ /* 0x000fe20000400000 */
[----:B------:R0:W-:Y:S02]  /*12bd0*/  @P5 STG.E.U16 desc[UR36][R4.64+0x170], R12 ;  /* 0x0001700c04005986 */ /* 0x0001e4000c101524 */
[----:B------:R-:W-:-:S02]  /*12be0*/  F2FP.BF16.F32.PACK_AB R9, RZ, R9 ;  /* 0x00000009ff09723e */ /* 0x000fc400000010ff */
[C---:B------:R-:W-:Y:S02]  /*12bf0*/  ISETP.GT.AND P4, PT, R0.reuse, 0xb9, P2 ;  /* 0x000000b90000780c */ /* 0x040fe40001784270 */
[----:B------:R-:W-:Y:S02]  /*12c00*/  ISETP.GT.AND P5, PT, R0, 0xc0, P3 ;  /* 0x000000c00000780c */ /* 0x000fe40001fa4270 */
[----:B0-----:R-:W-:Y:S02]  /*12c10*/  PRMT R12, R8, 0x7610, R12 ;  /* 0x00007610080c7816 */ /* 0x001fe4000000000c */
[----:B------:R-:W-:Y:S01]  /*12c20*/  F2FP.BF16.F32.PACK_AB R8, RZ, R3 ;  /* 0x00000003ff08723e */ /* 0x000fe200000010ff */
[----:B------:R-:W-:Y:S01]  /*12c30*/  FMUL R3, R176, R2 ;  /* 0x00000002b0037220 */ /* 0x000fe20000400000 */
[----:B------:R-:W-:Y:S01]  /*12c40*/  PRMT R13, R9, 0x7610, R13 ;  /* 0x00007610090d7816 */ /* 0x000fe2000000000d */
[----:B------:R0:W-:Y:S01]  /*12c50*/  @P6 STG.E.U16 desc[UR36][R4.64+0x172], R10 ;  /* 0x0001720a04006986 */ /* 0x0001e2000c101524 */
[----:B------:R-:W-:-:S02]  /*12c60*/  ISETP.GT.AND P0, PT, R0, 0xc1, P3 ;  /* 0x000000c10000780c */ /* 0x000fc40001f04270 */
[----:B------:R-:W-:Y:S01]  /*12c70*/  F2FP.BF16.F32.PACK_AB R9, RZ, R3 ;  /* 0x00000003ff09723e */ /* 0x000fe200000010ff */
[----:B------:R1:W-:Y:S01]  /*12c80*/  @P1 STG.E.U16 desc[UR36][R6.64+0x170], R11 ;  /* 0x0001700b06001986 */ /* 0x0003e2000c101524 */
[-C--:B------:R-:W-:Y:S01]  /*12c90*/  FMUL R3, R174, R2.reuse ;  /* 0x00000002ae037220 */ /* 0x080fe20000400000 */
[----:B------:R-:W-:Y:S02]  /*12ca0*/  ISETP.GT.AND P1, PT, R0, 0xc0, P2 ;  /* 0x000000c00000780c */ /* 0x000fe40001724270 */
        /* <DEDUP_REMOVED lines=40> */
[C---:B------:R-:W-:Y:S01]  /*12f30*/  ISETP.GT.AND P0, PT, R0.reuse, 0xd0, P2 ;  /* 0x000000d00000780c */ /* 0x040fe20001704270 */
        /* <DEDUP_REMOVED lines=11> */
[----:B------:R-:W-:Y:S01]  /*12ff0*/  ISETP.GT.AND P5, PT, R0, 0xd9, P3 ;  /* 0x000000d90000780c */ /* 0x000fe20001fa4270 */
[----:B------:R-:W-:Y:S01]  /*13000*/  FMUL R8, R164, R2 ;  /* 0x00000002a4087220 */ /* 0x000fe20000400000 */
[----:B------:R-:W-:Y:S01]  /*13010*/  @P0 STG.E.U16 desc[UR36][R6.64+0x1a0], R14 ;  /* 0x0001a00e06000986 */ /* 0x000fe2000c101524 */
[----:B------:R-:W-:-:S03]  /*13020*/  ISETP.GT.AND P0, PT, R0, 0xd8, P2 ;  /* 0x000000d80000780c */ /* 0x000fc60001704270 */
[----:B------:R0:W-:Y:S01]  /*13030*/  @P1 STG.E.U16 desc[UR36][R6.64+0x1a2], R9 ;  /* 0x0001a20906001986 */ /* 0x0001e2000c101524 */
[----:B------:R-:W-:Y:S02]  /*13040*/  F2FP.BF16.F32.PACK_AB R8, RZ, R8 ;  /* 0x00000008ff08723e */ /* 0x000fe400000010ff */
[----:B------:R-:W-:Y:S02]  /*13050*/  ISETP.GT.AND P1, PT, R0, 0xd9, P2 ;  /* 0x000000d90000780c */ /* 0x000fe40001724270 */
        /* <DEDUP_REMOVED lines=16> */
[----:B------:R1:W-:Y:S01]  /*13160*/  @P1 STG.E.U16 desc[UR36][R6.64+0x1b2], R10 ;  /* 0x0001b20a06001986 */ /* 0x0003e2000c101524 */
[C---:B------:R-:W-:Y:S02]  /*13170*/  ISETP.GT.AND P1, PT, R0.reuse, 0xe0, P2 ;  /* 0x000000e00000780c */ /* 0x040fe40001724270 */
[----:B------:R-:W-:Y:S02]  /*13180*/  ISETP.GT.AND P0, PT, R0, 0xe1, P2 ;  /* 0x000000e10000780c */ /* 0x000fe40001704270 */
[----:B0-----:R-:W-:Y:S02]  /*13190*/  PRMT R12, R8, 0x7610, R12 ;  /* 0x00007610080c7816 */ /* 0x001fe4000000000c */
[----:B------:R-:W-:Y:S01]  /*131a0*/  F2FP.BF16.F32.PACK_AB R8, RZ, R3 ;  /* 0x00000003ff08723e */ /* 0x000fe200000010ff */
[----:B------:R-:W-:Y:S01]  /*131b0*/  FMUL R3, R157, R2 ;  /* 0x000000029d037220 */ /* 0x000fe20000400000 */
[----:B------:R0:W-:Y:S01]  /*131c0*/  @P4 STG.E.U16 desc[UR36][R4.64+0x1c0], R11 ;  /* 0x0001c00b04004986 */ /* 0x0001e2000c101524 */
[----:B-1----:R-:W-:-:S02]  /*131d0*/  PRMT R10, R9, 0x7610, R10 ;  /* 0x00007610090a7816 */ /* 0x002fc4000000000a */
[----:B------:R-:W-:Y:S01]  /*131e0*/  PRMT R13, R8, 0x7610, R13 ;  /* 0x00007610080d7816 */ /* 0x000fe2000000000d */
[----:B------:R-:W-:Y:S01]  /*131f0*/  @P5 STG.E.U16 desc[UR36][R4.64+0x1c2], R12 ;  /* 0x0001c20c04005986 */ /* 0x000fe2000c101524 */
[-C--:B------:R-:W-:Y:S01]  /*13200*/  FMUL R8, R156, R2.reuse ;  /* 0x000000029c087220 */ /* 0x080fe20000400000 */
[C---:B------:R-:W-:Y:S02]  /*13210*/  ISETP.GT.AND P4, PT, R0.reuse, 0xe8, P3 ;  /* 0x000000e80000780c */ /* 0x040fe40001f84270 */
[----:B------:R-:W-:Y:S01]  /*13220*/  F2FP.BF16.F32.PACK_AB R9, RZ, R3 ;  /* 0x00000003ff09723e */ /* 0x000fe200000010ff */
[----:B------:R-:W-:Y:S01]  /*13230*/  FMUL R3, R155, R2 ;  /* 0x000000029b037220 */ /* 0x000fe20000400000 */
[C---:B------:R-:W-:Y:S02]  /*13240*/  ISETP.GT.AND P5, PT, R0.reuse, 0xe9, P3 ;  /* 0x000000e90000780c */ /* 0x040fe40001fa4270 */
[----:B------:R-:W-:Y:S02]  /*13250*/  ISETP.GT.AND P6, PT, R0, 0xe8, P2 ;  /* 0x000000e80000780c */ /* 0x000fe400017c4270 */
[----:B------:R-:W-:Y:S01]  /*13260*/  F2FP.BF16.F32.PACK_AB R8, RZ, R8 ;  /* 0x00000008ff08723e */ /* 0x000fe200000010ff */
[----:B------:R1:W-:Y:S01]  /*13270*/  @P1 STG.E.U16 desc[UR36][R6.64+0x1c0], R10 ;  /* 0x0001c00a06001986 */ /* 0x0003e2000c101524 */
[----:B------:R-:W-:-:S02]  /*13280*/  F2FP.BF16.F32.PACK_AB R3, RZ, R3 ;  /* 0x00000003ff03723e */ /* 0x000fc400000010ff */
[C---:B------:R-:W-:Y:S01]  /*13290*/  ISETP.GT.AND P1, PT, R17.reuse, 0x80, PT ;  /* 0x000000801100780c */ /* 0x040fe20003f24270 */
[----:B------:R2:W-:Y:S01]  /*132a0*/  @P0 STG.E.U16 desc[UR36][R6.64+0x1c2], R13 ;  /* 0x0001c20d06000986 */ /* 0x0005e2000c101524 */
[----:B------:R-:W-:Y:S02]  /*132b0*/  ISETP.GT.AND P0, PT, R17, 0x88, PT ;  /* 0x000000881100780c */ /* 0x000fe40003f04270 */
[----:B0-----:R-:W-:Y:S02]  /*132c0*/  PRMT R11, R8, 0x7610, R11 ;  /* 0x00007610080b7816 */ /* 0x001fe4000000000b */
[----:B------:R-:W-:Y:S02]  /*132d0*/  PRMT R17, R3, 0x7610, R17 ;  /* 0x0000761003117816 */ /* 0x000fe40000000011 */
[----:B-1----:R-:W-:Y:S01]  /*132e0*/  PRMT R10, R9, 0x7610, R10 ;  /* 0x00007610090a7816 */ /* 0x002fe2000000000a */
[----:B------:R-:W-:-:S04]  /*132f0*/  FMUL R3, R154, R2 ;  /* 0x000000029a037220 */ /* 0x000fc80000400000 */
[----:B------:R-:W-:Y:S01]  /*13300*/  @P4 STG.E.U16 desc[UR36][R4.64+0x1d0], R10 ;  /* 0x0001d00a04004986 */ /* 0x000fe2000c101524 */
[----:B------:R-:W-:-:S03]  /*13310*/  ISETP.GT.AND P4, PT, R0, 0xe9, P2 ;  /* 0x000000e90000780c */ /* 0x000fc60001784270 */
[----:B------:R0:W-:Y:S01]  /*13320*/  @P5 STG.E.U16 desc[UR36][R4.64+0x1d2], R11 ;  /* 0x0001d20b04005986 */ /* 0x0001e2000c101524 */
[----:B------:R-:W-:-:S03]  /*13330*/  ISETP.GT.AND P5, PT, R0, 0xf0, P3 ;  /* 0x000000f00000780c */ /* 0x000fc60001fa4270 */
[----:B------:R-:W-:Y:S01]  /*13340*/  @P6 STG.E.U16 desc[UR36][R6.64+0x1d0], R17 ;  /* 0x0001d01106006986 */ /* 0x000fe2000c101524 */
[----:B------:R-:W-:Y:S01]  /*13350*/  ISETP.GT.AND P6, PT, R0, 0xf1, P3 ;  /* 0x000000f10000780c */ /* 0x000fe20001fc4270 */
[-C--:B------:R-:W-:Y:S01]  /*13360*/  FMUL R8, R153, R2.reuse ;  /* 0x0000000299087220 */ /* 0x080fe20000400000 */
[----:B------:R-:W-:Y:S01]  /*13370*/  FMUL R9, R152, R2 ;  /* 0x0000000298097220 */ /* 0x000fe20000400000 */
[----:B--2---:R-:W-:-:S03]  /*13380*/  F2FP.BF16.F32.PACK_AB R13, RZ, R3 ;  /* 0x00000003ff0d723e */ /* 0x004fc600000010ff */
[----:B------:R-:W-:Y:S02]  /*13390*/  F2FP.BF16.F32.PACK_AB R14, RZ, R8 ;  /* 0x00000008ff0e723e */ /* 0x000fe400000010ff */
[----:B------:R-:W-:Y:S01]  /*133a0*/  F2FP.BF16.F32.PACK_AB R15, RZ, R9 ;  /* 0x00000009ff0f723e */ /* 0x000fe200000010ff */
[----:B------:R-:W-:Y:S01]  /*133b0*/  @P4 STG.E.U16 desc[UR36][R6.64+0x1d2], R13 ;  /* 0x0001d20d06004986 */ /* 0x000fe2000c101524 */
[----:B------:R-:W-:-:S03]  /*133c0*/  ISETP.GT.AND P4, PT, R0, 0xf1, P2 ;  /* 0x000000f10000780c */ /* 0x000fc60001784270 */
[----:B------:R-:W-:Y:S04]  /*133d0*/  @P5 STG.E.U16 desc[UR36][R4.64+0x1e0], R14 ;  /* 0x0001e00e04005986 */ /* 0x000fe8000c101524 */
[----:B------:R-:W-:Y:S01]  /*133e0*/  @P6 STG.E.U16 desc[UR36][R4.64+0x1e2], R15 ;  /* 0x0001e20f04006986 */ /* 0x000fe2000c101524 */
[----:B------:R-:W-:Y:S01]  /*133f0*/  ISETP.GT.AND P6, PT, R0, 0xf0, P2 ;  /* 0x000000f00000780c */ /* 0x000fe200017c4270 */
[-C--:B0-----:R-:W-:Y:S01]  /*13400*/  FMUL R11, R23, R2.reuse ;  /* 0x00000002170b7220 */ /* 0x081fe20000400000 */
[----:B------:R-:W-:-:S04]  /*13410*/  FMUL R12, R22, R2 ;  /* 0x00000002160c7220 */ /* 0x000fc80000400000 */
[----:B------:R-:W-:Y:S02]  /*13420*/  F2FP.BF16.F32.PACK_AB R11, RZ, R11 ;  /* 0x0000000bff0b723e */ /* 0x000fe400000010ff */
[----:B------:R-:W-:Y:S02]  /*13430*/  F2FP.BF16.F32.PACK_AB R12, RZ, R12 ;  /* 0x0000000cff0c723e */ /* 0x000fe400000010ff */
[C---:B------:R-:W-:Y:S02]  /*13440*/  ISETP.GT.AND P5, PT, R0.reuse, 0xf8, P3 ;  /* 0x000000f80000780c */ /* 0x040fe40001fa4270 */
[----:B------:R-:W-:Y:S01]  /*13450*/  ISETP.GT.AND P3, PT, R0, 0xf9, P3 ;  /* 0x000000f90000780c */ /* 0x000fe20001f64270 */
[----:B------:R-:W-:Y:S01]  /*13460*/  @P6 STG.E.U16 desc[UR36][R6.64+0x1e0], R11 ;  /* 0x0001e00b06006986 */ /* 0x000fe2000c101524 */
[----:B------:R-:W-:-:S03]  /*13470*/  FMUL R10, R21, R2 ;  /* 0x00000002150a7220 */ /* 0x000fc60000400000 */
[----:B------:R0:W-:Y:S01]  /*13480*/  @P4 STG.E.U16 desc[UR36][R6.64+0x1e2], R12 ;  /* 0x0001e20c06004986 */ /* 0x0001e2000c101524 */
[----:B------:R-:W-:Y:S01]  /*13490*/  ISETP.GT.AND P4, PT, R0, 0xf8, P2 ;  /* 0x000000f80000780c */ /* 0x000fe20001784270 */
[-C--:B------:R-:W-:Y:S01]  /*134a0*/  FMUL R9, R20, R2.reuse ;  /* 0x0000000214097220 */ /* 0x080fe20000400000 */
[-C--:B------:R-:W-:Y:S01]  /*134b0*/  FMUL R8, R18, R2.reuse ;  /* 0x0000000212087220 */ /* 0x080fe20000400000 */
[----:B------:R-:W-:Y:S01]  /*134c0*/  FMUL R3, R19, R2 ;  /* 0x0000000213037220 */ /* 0x000fe20000400000 */
[----:B------:R-:W-:Y:S02]  /*134d0*/  F2FP.BF16.F32.PACK_AB R10, RZ, R10 ;  /* 0x0000000aff0a723e */ /* 0x000fe400000010ff */
[----:B------:R-:W-:Y:S02]  /*134e0*/  ISETP.GT.AND P2, PT, R0, 0xf9, P2 ;  /* 0x000000f90000780c */ /* 0x000fe40001744270 */
[----:B------:R-:W-:Y:S02]  /*134f0*/  F2FP.BF16.F32.PACK_AB R9, RZ, R9 ;  /* 0x00000009ff09723e */ /* 0x000fe400000010ff */
[----:B------:R-:W-:-:S02]  /*13500*/  F2FP.BF16.F32.PACK_AB R8, RZ, R8 ;  /* 0x00000008ff08723e */ /* 0x000fc400000010ff */
[----:B------:R-:W-:Y:S01]  /*13510*/  F2FP.BF16.F32.PACK_AB R3, RZ, R3 ;  /* 0x00000003ff03723e */ /* 0x000fe200000010ff */
[----:B------:R-:W-:Y:S01]  /*13520*/  @P5 STG.E.U16 desc[UR36][R4.64+0x1f0], R10 ;  /* 0x0001f00a04005986 */ /* 0x000fe2000c101524 */
[----:B0-----:R-:W-:Y:S01]  /*13530*/  PRMT R12, R8, 0x7610, R12 ;  /* 0x00007610080c7816 */ /* 0x001fe2000000000c */
[----:B------:R-:W-:Y:S01]  /*13540*/  @P4 IMAD.MOV.U32 R8, RZ, RZ, R6 ;  /* 0x000000ffff084224 */ /* 0x000fe200078e0006 */
[----:B------:R-:W-:Y:S01]  /*13550*/  PRMT R11, R3, 0x7610, R11 ;  /* 0x00007610030b7816 */ /* 0x000fe2000000000b */
[----:B------:R0:W-:Y:S01]  /*13560*/  @P3 STG.E.U16 desc[UR36][R4.64+0x1f2], R9 ;  /* 0x0001f20904003986 */ /* 0x0001e2000c101524 */
[----:B------:R-:W-:Y:S02]  /*13570*/  USHF.L.U32 UR12, UR8, 0x8, URZ ;  /* 0x00000008080c7899 */ /* 0x000fe4000800063f */
[----:B------:R-:W-:Y:S01]  /*13580*/  USHF.L.U64.HI UR11, UR8, 0x8, UR9 ;  /* 0x00000008080b7899 */ /* 0x000fe20008010209 */
[----:B0-----:R-:W-:-:S03]  /*13590*/  @P4 IMAD.MOV.U32 R9, RZ, RZ, R7 ;  /* 0x000000ffff094224 */ /* 0x001fc600078e0007 */
[----:B------:R-:W-:Y:S02]  /*135a0*/  IMAD.U32 R3, RZ, RZ, UR12 ;  /* 0x0000000cff037e24 */ /* 0x000fe4000f8e00ff */
[----:B------:R0:W-:Y:S01]  /*135b0*/  @P4 STG.E.U16 desc[UR36][R8.64+0x1f0], R11 ;  /* 0x0001f00b08004986 */ /* 0x0001e2000c101524 */
[C---:B------:R-:W-:Y:S02]  /*135c0*/  ISETP.GT.AND P3, PT, R0.reuse, RZ, P1 ;  /* 0x000000ff0000720c */ /* 0x040fe40000f64270 */
[----:B------:R-:W-:Y:S01]  /*135d0*/  ISETP.GT.AND P4, PT, R0, 0x1, P1 ;  /* 0x000000010000780c */ /* 0x000fe20000f84270 */
[-C--:B------:R-:W-:Y:S01]  /*135e0*/  FMUL R24, R24, R2.reuse ;  /* 0x0000000218187220 */ /* 0x080fe20000400000 */
[----:B------:R-:W-:Y:S01]  /*135f0*/  FMUL R25, R25, R2 ;  /* 0x0000000219197220 */ /* 0x000fe20000400000 */
[----:B0-----:R-:W-:Y:S01]  /*13600*/  @P2 IMAD.MOV.U32 R8, RZ, RZ, R6 ;  /* 0x000000ffff082224 */ /* 0x001fe200078e0006 */
[----:B------:R-:W-:Y:S01]  /*13610*/  @P2 MOV R9, R7 ;  /* 0x0000000700092202 */ /* 0x000fe20000000f00 */
[----:B------:R-:W-:-:S04]  /*13620*/  IMAD.U32 R7, RZ, RZ, UR11 ;  /* 0x0000000bff077e24 */ /* 0x000fc8000f8e00ff */
[----:B------:R0:W-:Y:S01]  /*13630*/  @P2 STG.E.U16 desc[UR36][R8.64+0x1f2], R12 ;  /* 0x0001f20c08002986 */ /* 0x0001e2000c101524 */
[C---:B------:R-:W-:Y:S02]  /*13640*/  IADD3 R6, P2, P6, R4.reuse, UR5, R3 ;  /* 0x0000000504067c10 */ /* 0x040fe4000fe5e003 */
[----:B------:R-:W-:Y:S02]  /*13650*/  IADD3 R4, P5, R4, UR12, RZ ;  /* 0x0000000c04047c10 */ /* 0x000fe4000ffbe0ff */
[C---:B------:R-:W-:Y:S02]  /*13660*/  IADD3.X R7, R5.reuse, UR4, R7, P2, P6 ;  /* 0x0000000405077c10 */ /* 0x040fe400097ec407 */
[----:B------:R-:W-:Y:S02]  /*13670*/  F2FP.BF16.F32.PACK_AB R24, RZ, R24 ;  /* 0x00000018ff18723e */ /* 0x000fe400000010ff */
[----:B------:R-:W-:Y:S02]  /*13680*/  IADD3.X R5, R5, UR11, RZ, P5, !PT ;  /* 0x0000000b05057c10 */ /* 0x000fe4000affe4ff */
[----:B------:R-:W-:-:S02]  /*13690*/  F2FP.BF16.F32.PACK_AB R25, RZ, R25 ;  /* 0x00000019ff19723e */ /* 0x000fc400000010ff */
[C---:B------:R-:W-:Y:S01]  /*136a0*/  ISETP.GT.AND P2, PT, R0.reuse, RZ, P0 ;  /* 0x000000ff0000720c */ /* 0x040fe20000744270 */
[----:B------:R-:W-:Y:S01]  /*136b0*/  @P3 STG.E.U16 desc[UR36][R4.64], R24 ;  /* 0x0000001804003986 */ /* 0x000fe2000c101524 */
[----:B------:R-:W-:Y:S01]  /*136c0*/  ISETP.GT.AND P3, PT, R0, 0x1, P0 ;  /* 0x000000010000780c */ /* 0x000fe20000764270 */
[-C--:B------:R-:W-:Y:S02]  /*136d0*/  FMUL R26, R26, R2.reuse ;  /* 0x000000021a1a7220 */ /* 0x080fe40000400000 */
[----:B------:R-:W-:Y:S01]  /*136e0*/  @P4 STG.E.U16 desc[UR36][R4.64+0x2], R25 ;  /* 0x0000021904004986 */ /* 0x000fe2000c101524 */
[----:B------:R-:W-:Y:S01]  /*136f0*/  ISETP.GT.AND P4, PT, R0, 0x8, P1 ;  /* 0x000000080000780c */ /* 0x000fe20000f84270 */
[-C--:B------:R-:W-:Y:S01]  /*13700*/  FMUL R27, R27, R2.reuse ;  /* 0x000000021b1b7220 */ /* 0x080fe20000400000 */
[----:B0-----:R-:W-:Y:S01]  /*13710*/  IADD3 R8, P5, R4, UR5, RZ ;  /* 0x0000000504087c10 */ /* 0x001fe2000ffbe0ff */
[----:B------:R-:W-:Y:S01]  /*13720*/  FMUL R28, R28, R2 ;  /* 0x000000021c1c7220 */ /* 0x000fe20000400000 */
[----:B------:R-:W-:-:S02]  /*13730*/  F2FP.BF16.F32.PACK_AB R26, RZ, R26 ;  /* 0x0000001aff1a723e */ /* 0x000fc400000010ff */
[----:B------:R-:W-:Y:S02]  /*13740*/  IADD3.X R9, R5, UR4, RZ, P5, !PT ;  /* 0x0000000405097c10 */ /* 0x000fe4000affe4ff */
[----:B------:R-:W-:Y:S02]  /*13750*/  F2FP.BF16.F32.PACK_AB R27, RZ, R27 ;  /* 0x0000001bff1b723e */ /* 0x000fe400000010ff */
[----:B------:R-:W-:Y:S01]  /*13760*/  F2FP.BF16.F32.PACK_AB R28, RZ, R28 ;  /* 0x0000001cff1c723e */ /* 0x000fe200000010ff */
[----:B------:R-:W-:Y:S01]  /*13770*/  @P2 STG.E.U16 desc[UR36][R8.64], R26 ;  /* 0x0000001a08002986 */ /* 0x000fe2000c101524 */
[C---:B------:R-:W-:Y:S02]  /*13780*/  ISETP.GT.AND P5, PT, R0.reuse, 0x9, P1 ;  /* 0x000000090000780c */ /* 0x040fe40000fa4270 */
[C---:B------:R-:W-:Y:S01]  /*13790*/  ISETP.GT.AND P2, PT, R0.reuse, 0x8, P0 ;  /* 0x000000080000780c */ /* 0x040fe20000744270 */
[----:B------:R-:W-:Y:S01]  /*137a0*/  @P3 STG.E.U16 desc[UR36][R8.64+0x2], R27 ;  /* 0x0000021b08003986 */ /* 0x000fe2000c101524 */
[-C--:B------:R-:W-:Y:S01]  /*137b0*/  FMUL R29, R29, R2.reuse ;  /* 0x000000021d1d7220 */ /* 0x080fe20000400000 */
[----:B------:R-:W-:Y:S01]  /*137c0*/  ISETP.GT.AND P3, PT, R0, 0x9, P0 ;  /* 0x000000090000780c */ /* 0x000fe20000764270 */
[-C--:B------:R-:W-:Y:S01]  /*137d0*/  FMUL R30, R30, R2.reuse ;  /* 0x000000021e1e7220 */ /* 0x080fe20000400000 */
[----:B------:R-:W-:Y:S01]  /*137e0*/  @P4 STG.E.U16 desc[UR36][R4.64+0x10], R28 ;  /* 0x0000101c04004986 */ /* 0x000fe2000c101524 */
[----:B------:R-:W-:Y:S01]  /*137f0*/  ISETP.GT.AND P4, PT, R0, 0x10, P1 ;  /* 0x000000100000780c */ /* 0x000fe20000f84270 */
[-C--:B------:R-:W-:Y:S01]  /*13800*/  FMUL R31, R31, R2.reuse ;  /* 0x000000021f1f7220 */ /* 0x080fe20000400000 */
[----:B------:R-:W-:Y:S01]  /*13810*/  IADD3 R10, P6, R4, UR5, RZ ;  /* 0x00000005040a7c10 */ /* 0x000fe2000ffde0ff */
[----:B------:R-:W-:Y:S01]  /*13820*/  FMUL R32, R32, R2 ;  /* 0x0000000220207220 */ /* 0x000fe20000400000 */
[----:B------:R-:W-:-:S02]  /*13830*/  F2FP.BF16.F32.PACK_AB R29, RZ, R29 ;  /* 0x0000001dff1d723e */ /* 0x000fc400000010ff */
[----:B------:R-:W-:Y:S02]  /*13840*/  F2FP.BF16.F32.PACK_AB R30, RZ, R30 ;  /* 0x0000001eff1e723e */ /* 0x000fe400000010ff */
[----:B------:R-:W-:Y:S02]  /*13850*/  IADD3.X R11, R5, UR4, RZ, P6, !PT ;  /* 0x00000004050b7c10 */ /* 0x000fe4000b7fe4ff */
[----:B------:R-:W-:Y:S01]  /*13860*/  F2FP.BF16.F32.PACK_AB R31, RZ, R31 ;  /* 0x0000001fff1f723e */ /* 0x000fe200000010ff */
[----:B------:R-:W-:Y:S01]  /*13870*/  @P5 STG.E.U16 desc[UR36][R4.64+0x12], R29 ;  /* 0x0000121d04005986 */ /* 0x000fe2000c101524 */
[----:B------:R-:W-:Y:S02]  /*13880*/  F2FP.BF16.F32.PACK_AB R32, RZ, R32 ;  /* 0x00000020ff20723e */ /* 0x000fe400000010ff */
[C---:B------:R-:W-:Y:S01]  /*13890*/  ISETP.GT.AND P5, PT, R0.reuse, 0x11, P1 ;  /* 0x000000110000780c */ /* 0x040fe20000fa4270 */
[----:B------:R-:W-:Y:S01]  /*138a0*/  @P2 STG.E.U16 desc[UR36][R10.64+0x10], R30 ;  /* 0x0000101e0a002986 */ /* 0x000fe2000c101524 */
[----:B------:R-:W-:Y:S01]  /*138b0*/  ISETP.GT.AND P2, PT, R0, 0x10, P0 ;  /* 0x000000100000780c */ /* 0x000fe20000744270 */
[----:B------:R-:W-:-:S02]  /*138c0*/  FMUL R33, R33, R2 ;  /* 0x0000000221217220 */ /* 0x000fc40000400000 */
[----:B------:R-:W-:Y:S01]  /*138d0*/  @P3 STG.E.U16 desc[UR36][R6.64+0x12], R31 ;  /* 0x0000121f06003986 */ /* 0x000fe2000c101524 */
[----:B------:R-:W-:Y:S01]  /*138e0*/  ISETP.GT.AND P3, PT, R0, 0x11, P0 ;  /* 0x000000110000780c */ /* 0x000fe20000764270 */
[-C--:B------:R-:W-:Y:S02]  /*138f0*/  FMUL R34, R34, R2.reuse ;  /* 0x0000000222227220 */ /* 0x080fe40000400000 */
[----:B------:R-:W-:Y:S01]  /*13900*/  @P4 STG.E.U16 desc[UR36][R4.64+0x20], R32 ;  /* 0x0000202004004986 */ /* 0x000fe2000c101524 */
[----:B------:R-:W-:Y:S01]  /*13910*/  ISETP.GT.AND P4, PT, R0, 0x18, P1 ;  /* 0x000000180000780c */ /* 0x000fe20000f84270 */
[-C--:B------:R-:W-:Y:S01]  /*13920*/  FMUL R35, R35, R2.reuse ;  /* 0x0000000223237220 */ /* 0x080fe20000400000 */
[----:B------:R-:W-:Y:S01]  /*13930*/  FMUL R36, R36, R2 ;  /* 0x0000000224247220 */ /* 0x000fe20000400000 */
[----:B------:R-:W-:Y:S02]  /*13940*/  F2FP.BF16.F32.PACK_AB R33, RZ, R33 ;  /* 0x00000021ff21723e */ /* 0x000fe400000010ff */
[----:B------:R-:W-:-:S02]  /*13950*/  F2FP.BF16.F32.PACK_AB R34, RZ, R34 ;  /* 0x00000022ff22723e */ /* 0x000fc400000010ff */
[----:B------:R-:W-:Y:S01]  /*13960*/  F2FP.BF16.F32.PACK_AB R35, RZ, R35 ;  /* 0x00000023ff23723e */ /* 0x000fe200000010ff */
[----:B------:R-:W-:Y:S01]  /*13970*/  @P5 STG.E.U16 desc[UR36][R4.64+0x22], R33 ;  /* 0x0000222104005986 */ /* 0x000fe2000c101524 */
[----:B------:R-:W-:Y:S02]  /*13980*/  F2FP.BF16.F32.PACK_AB R36, RZ, R36 ;  /* 0x00000024ff24723e */ /* 0x000fe400000010ff */
[C---:B------:R-:W-:Y:S01]  /*13990*/  ISETP.GT.AND P5, PT, R0.reuse, 0x19, P1 ;  /* 0x000000190000780c */ /* 0x040fe20000fa4270 */
[----:B------:R-:W-:Y:S01]  /*139a0*/  @P2 STG.E.U16 desc[UR36][R6.64+0x20], R34 ;  /* 0x0000202206002986 */ /* 0x000fe2000c101524 */
[C---:B------:R-:W-:Y:S01]  /*139b0*/  ISETP.GT.AND P2, PT, R0.reuse, 0x18, P0 ;  /* 0x000000180000780c */ /* 0x040fe20000744270 */
[-C--:B------:R-:W-:Y:S02]  /*139c0*/  FMUL R37, R37, R2.reuse ;  /* 0x0000000225257220 */ /* 0x080fe40000400000 */
[----:B------:R-:W-:Y:S01]  /*139d0*/  @P3 STG.E.U16 desc[UR36][R6.64+0x22], R35 ;  /* 0x0000222306003986 */ /* 0x000fe2000c101524 */
[----:B------:R-:W-:Y:S01]  /*139e0*/  ISETP.GT.AND P3, PT, R0, 0x19, P0 ;  /* 0x000000190000780c */ /* 0x000fe20000764270 */
[----:B------:R-:W-:-:S02]  /*139f0*/  FMUL R38, R38, R2 ;  /* 0x0000000226267220 */ /* 0x000fc40000400000 */
[----:B------:R-:W-:Y:S01]  /*13a00*/  @P4 STG.E.U16 desc[UR36][R4.64+0x30], R36 ;  /* 0x0000302404004986 */ /* 0x000fe2000c101524 */
[----:B------:R-:W-:Y:S01]  /*13a10*/  ISETP.GT.AND P4, PT, R0, 0x20, P1 ;  /* 0x000000200000780c */ /* 0x000fe20000f84270 */
[-C--:B------:R-:W-:Y:S01]  /*13a20*/  FMUL R39, R39, R2.reuse ;  /* 0x0000000227277220 */ /* 0x080fe20000400000 */
[----:B------:R-:W-:Y:S01]  /*13a30*/  FMUL R40, R40, R2 ;  /* 0x0000000228287220 */ /* 0x000fe20000400000 */
[----:B------:R-:W-:Y:S02]  /*13a40*/  F2FP.BF16.F32.PACK_AB R37, RZ, R37 ;  /* 0x00000025ff25723e */ /* 0x000fe400000010ff */
[----:B------:R-:W-:Y:S02]  /*13a50*/  F2FP.BF16.F32.PACK_AB R38, RZ, R38 ;  /* 0x00000026ff26723e */ /* 0x000fe400000010ff */
[----:B------:R-:W-:Y:S01]  /*13a60*/  F2FP.BF16.F32.PACK_AB R39, RZ, R39 ;  /* 0x00000027ff27723e */ /* 0x000fe200000010ff */
[----:B------:R-:W-:Y:S01]  /*13a70*/  @P5 STG.E.U16 desc[UR36][R4.64+0x32], R37 ;  /* 0x0000322504005986 */ /* 0x000fe2000c101524 */
[----:B------:R-:W-:-:S02]  /*13a80*/  F2FP.BF16.F32.PACK_AB R40, RZ, R40 ;  /* 0x00000028ff28723e */ /* 0x000fc400000010ff */
[C---:B------:R-:W-:Y:S01]  /*13a90*/  ISETP.GT.AND P5, PT, R0.reuse, 0x21, P1 ;  /* 0x000000210000780c */ /* 0x040fe20000fa4270 */
[----:B------:R-:W-:Y:S01]  /*13aa0*/  @P2 STG.E.U16 desc[UR36][R6.64+0x30], R38 ;  /* 0x0000302606002986 */ /* 0x000fe2000c101524 */
[C---:B------:R-:W-:Y:S01]  /*13ab0*/  ISETP.GT.AND P2, PT, R0.reuse, 0x20, P0 ;  /* 0x000000200000780c */ /* 0x040fe20000744270 */
[-C--:B------:R-:W-:Y:S02]  /*13ac0*/  FMUL R41, R41, R2.reuse ;  /* 0x0000000229297220 */ /* 0x080fe40000400000 */
[----:B------:R-:W-:Y:S01]  /*13ad0*/  @P3 STG.E.U16 desc[UR36][R6.64+0x32], R39 ;  /* 0x0000322706003986 */ /* 0x000fe2000c101524 */
[----:B------:R-:W-:Y:S01]  /*13ae0*/  ISETP.GT.AND P3, PT, R0, 0x21, P0 ;  /* 0x000000210000780c */ /* 0x000fe20000764270 */
[-C--:B------:R-:W-:Y:S02]  /*13af0*/  FMUL R42, R42, R2.reuse ;  /* 0x000000022a2a7220 */ /* 0x080fe40000400000 */
[----:B------:R-:W-:Y:S01]  /*13b00*/  @P4 STG.E.U16 desc[UR36][R4.64+0x40], R40 ;  /* 0x0000402804004986 */ /* 0x000fe2000c101524 */
[----:B------:R-:W-:Y:S01]  /*13b10*/  ISETP.GT.AND P4, PT, R0, 0x28, P1 ;  /* 0x000000280000780c */ /* 0x000fe20000f84270 */
[-C--:B------:R-:W-:Y:S01]  /*13b20*/  FMUL R43, R43, R2.reuse ;  /* 0x000000022b2b7220 */ /* 0x080fe20000400000 */
[----:B------:R-:W-:Y:S01]  /*13b30*/  FMUL R44, R44, R2 ;  /* 0x000000022c2c7220 */ /* 0x000fe20000400000 */
[----:B------:R-:W-:-:S02]  /*13b40*/  F2FP.BF16.F32.PACK_AB R41, RZ, R41 ;  /* 0x00000029ff29723e */ /* 0x000fc400000010ff */
[----:B------:R-:W-:Y:S02]  /*13b50*/  F2FP.BF16.F32.PACK_AB R42, RZ, R42 ;  /* 0x0000002aff2a723e */ /* 0x000fe400000010ff */
        /* <DEDUP_REMOVED lines=357> */
[----:B------:R-:W-:Y:S01]  /*151b0*/  ISETP.GT.AND P2, PT, R0, 0xd8, P0 ;  /* 0x000000d80000780c */ /* 0x000fe20000744270 */
[-C--:B------:R-:W-:Y:S02]  /*151c0*/  FMUL R133, R133, R2.reuse ;  /* 0x0000000285857220 */ /* 0x080fe40000400000 */
[----:B------:R-:W-:Y:S01]  /*151d0*/  @P3 STG.E.U16 desc[UR36][R6.64+0x1a2], R131 ;  /* 0x0001a28306003986 */ /* 0x000fe2000c101524 */
[----:B------:R-:W-:-:S03]  /*151e0*/  FMUL R134, R134, R2 ;  /* 0x0000000286867220 */ /* 0x000fc60000400000 */
[----:B------:R-:W-:Y:S01]  /*151f0*/  @P4 STG.E.U16 desc[UR36][R4.64+0x1b0], R132 ;  /* 0x0001b08404004986 */ /* 0x000fe2000c101524 */
[C---:B------:R-:W-:Y:S01]  /*15200*/  ISETP.GT.AND P4, PT, R0.reuse, 0xd9, P0 ;  /* 0x000000d90000780c */ /* 0x040fe20000784270 */
[----:B------:R-:W-:Y:S01]  /*15210*/  FMUL R135, R135, R2 ;  /* 0x0000000287877220 */ /* 0x000fe20000400000 */
[----:B------:R-:W-:Y:S02]  /*15220*/  F2FP.BF16.F32.PACK_AB R133, RZ, R133 ;  /* 0x00000085ff85723e */ /* 0x000fe400000010ff */
[----:B------:R-:W-:Y:S02]  /*15230*/  F2FP.BF16.F32.PACK_AB R134, RZ, R134 ;  /* 0x00000086ff86723e */ /* 0x000fe400000010ff */
[----:B------:R-:W-:Y:S01]  /*15240*/  F2FP.BF16.F32.PACK_AB R135, RZ, R135 ;  /* 0x00000087ff87723e */ /* 0x000fe200000010ff */
[----:B------:R-:W-:Y:S01]  /*15250*/  @P5 STG.E.U16 desc[UR36][R4.64+0x1b2], R133 ;  /* 0x0001b28504005986 */ /* 0x000fe2000c101524 */
[----:B------:R-:W-:-:S03]  /*15260*/  ISETP.GT.AND P5, PT, R0, 0xe0, P1 ;  /* 0x000000e00000780c */ /* 0x000fc60000fa4270 */
[----:B------:R-:W-:Y:S01]  /*15270*/  @P2 STG.E.U16 desc[UR36][R6.64+0x1b0], R134 ;  /* 0x0001b08606002986 */ /* 0x000fe2000c101524 */
[----:B------:R-:W-:Y:S01]  /*15280*/  ISETP.GT.AND P2, PT, R0, 0xe1, P1 ;  /* 0x000000e10000780c */ /* 0x000fe20000f44270 */
[-C--:B------:R-:W-:Y:S01]  /*15290*/  FMUL R136, R136, R2.reuse ;  /* 0x0000000288887220 */ /* 0x080fe20000400000 */
[C---:B------:R-:W-:Y:S01]  /*152a0*/  ISETP.GT.AND P3, PT, R0.reuse, 0xe0, P0 ;  /* 0x000000e00000780c */ /* 0x040fe20000764270 */
[----:B------:R-:W-:Y:S01]  /*152b0*/  @P4 STG.E.U16 desc[UR36][R6.64+0x1b2], R135 ;  /* 0x0001b28706004986 */ /* 0x000fe2000c101524 */
[-C--:B------:R-:W-:Y:S01]  /*152c0*/  FMUL R137, R137, R2.reuse ;  /* 0x0000000289897220 */ /* 0x080fe20000400000 */
[----:B------:R-:W-:Y:S01]  /*152d0*/  ISETP.GT.AND P4, PT, R0, 0xe1, P0 ;  /* 0x000000e10000780c */ /* 0x000fe20000784270 */
[-C--:B------:R-:W-:Y:S01]  /*152e0*/  FMUL R138, R138, R2.reuse ;  /* 0x000000028a8a7220 */ /* 0x080fe20000400000 */
[----:B------:R-:W-:Y:S01]  /*152f0*/  FMUL R139, R139, R2 ;  /* 0x000000028b8b7220 */ /* 0x000fe20000400000 */
[----:B------:R-:W-:Y:S02]  /*15300*/  F2FP.BF16.F32.PACK_AB R136, RZ, R136 ;  /* 0x00000088ff88723e */ /* 0x000fe400000010ff */
[----:B------:R-:W-:-:S02]  /*15310*/  F2FP.BF16.F32.PACK_AB R137, RZ, R137 ;  /* 0x00000089ff89723e */ /* 0x000fc400000010ff */
[----:B------:R-:W-:Y:S02]  /*15320*/  F2FP.BF16.F32.PACK_AB R138, RZ, R138 ;  /* 0x0000008aff8a723e */ /* 0x000fe400000010ff */
[----:B------:R-:W-:Y:S01]  /*15330*/  F2FP.BF16.F32.PACK_AB R139, RZ, R139 ;  /* 0x0000008bff8b723e */ /* 0x000fe200000010ff */
[----:B------:R-:W-:Y:S01]  /*15340*/  @P5 STG.E.U16 desc[UR36][R4.64+0x1c0], R136 ;  /* 0x0001c08804005986 */ /* 0x000fe2000c101524 */
[----:B------:R-:W-:-:S03]  /*15350*/  ISETP.GT.AND P5, PT, R0, 0xe9, P1 ;  /* 0x000000e90000780c */ /* 0x000fc60000fa4270 */
[----:B------:R-:W-:Y:S01]  /*15360*/  @P2 STG.E.U16 desc[UR36][R4.64+0x1c2], R137 ;  /* 0x0001c28904002986 */ /* 0x000fe2000c101524 */
[C---:B------:R-:W-:Y:S02]  /*15370*/  ISETP.GT.AND P2, PT, R0.reuse, 0xe8, P1 ;  /* 0x000000e80000780c */ /* 0x040fe40000f44270 */
[C---:B------:R-:W-:Y:S01]  /*15380*/  ISETP.GT.AND P6, PT, R0.reuse, 0xe8, P0 ;  /* 0x000000e80000780c */ /* 0x040fe200007c4270 */
[----:B------:R-:W-:Y:S01]  /*15390*/  @P3 STG.E.U16 desc[UR36][R6.64+0x1c0], R138 ;  /* 0x0001c08a06003986 */ /* 0x000fe2000c101524 */
[----:B------:R-:W-:Y:S01]  /*153a0*/  ISETP.GT.AND P3, PT, R0, 0xe9, P0 ;  /* 0x000000e90000780c */ /* 0x000fe20000764270 */
[-C--:B------:R-:W-:Y:S01]  /*153b0*/  FMUL R140, R140, R2.reuse ;  /* 0x000000028c8c7220 */ /* 0x080fe20000400000 */
[-C--:B------:R-:W-:Y:S01]  /*153c0*/  FMUL R141, R141, R2.reuse ;  /* 0x000000028d8d7220 */ /* 0x080fe20000400000 */
[----:B------:R-:W-:Y:S01]  /*153d0*/  @P4 STG.E.U16 desc[UR36][R6.64+0x1c2], R139 ;  /* 0x0001c28b06004986 */ /* 0x000fe2000c101524 */
[----:B------:R-:W-:Y:S01]  /*153e0*/  ISETP.GT.AND P4, PT, R0, 0xf0, P1 ;  /* 0x000000f00000780c */ /* 0x000fe20000f84270 */
[-C--:B------:R-:W-:Y:S01]  /*153f0*/  FMUL R142, R142, R2.reuse ;  /* 0x000000028e8e7220 */ /* 0x080fe20000400000 */
[-C--:B------:R-:W-:Y:S01]  /*15400*/  FMUL R143, R143, R2.reuse ;  /* 0x000000028f8f7220 */ /* 0x080fe20000400000 */
[----:B------:R-:W-:Y:S01]  /*15410*/  FMUL R144, R144, R2 ;  /* 0x0000000290907220 */ /* 0x000fe20000400000 */
[----:B------:R-:W-:-:S02]  /*15420*/  F2FP.BF16.F32.PACK_AB R140, RZ, R140 ;  /* 0x0000008cff8c723e */ /* 0x000fc400000010ff */
[----:B------:R-:W-:Y:S02]  /*15430*/  F2FP.BF16.F32.PACK_AB R141, RZ, R141 ;  /* 0x0000008dff8d723e */ /* 0x000fe400000010ff */
[----:B------:R-:W-:Y:S02]  /*15440*/  F2FP.BF16.F32.PACK_AB R142, RZ, R142 ;  /* 0x0000008eff8e723e */ /* 0x000fe400000010ff */
[----:B------:R-:W-:Y:S02]  /*15450*/  F2FP.BF16.F32.PACK_AB R143, RZ, R143 ;  /* 0x0000008fff8f723e */ /* 0x000fe400000010ff */
[----:B------:R-:W-:Y:S01]  /*15460*/  F2FP.BF16.F32.PACK_AB R144, RZ, R144 ;  /* 0x00000090ff90723e */ /* 0x000fe200000010ff */
[----:B------:R-:W-:Y:S01]  /*15470*/  @P2 STG.E.U16 desc[UR36][R4.64+0x1d0], R140 ;  /* 0x0001d08c04002986 */ /* 0x000fe2000c101524 */
[----:B------:R-:W-:-:S03]  /*15480*/  ISETP.GT.AND P2, PT, R0, 0xf1, P1 ;  /* 0x000000f10000780c */ /* 0x000fc60000f44270 */
[----:B------:R-:W-:Y:S01]  /*15490*/  @P5 STG.E.U16 desc[UR36][R4.64+0x1d2], R141 ;  /* 0x0001d28d04005986 */ /* 0x000fe2000c101524 */
[----:B------:R-:W-:-:S03]  /*154a0*/  ISETP.GT.AND P5, PT, R0, 0xf0, P0 ;  /* 0x000000f00000780c */ /* 0x000fc600007a4270 */
[----:B------:R-:W-:Y:S01]  /*154b0*/  @P6 STG.E.U16 desc[UR36][R6.64+0x1d0], R142 ;  /* 0x0001d08e06006986 */ /* 0x000fe2000c101524 */
[----:B------:R-:W-:-:S03]  /*154c0*/  FMUL R145, R145, R2 ;  /* 0x0000000291917220 */ /* 0x000fc60000400000 */
[----:B------:R-:W-:Y:S01]  /*154d0*/  @P3 STG.E.U16 desc[UR36][R6.64+0x1d2], R143 ;  /* 0x0001d28f06003986 */ /* 0x000fe2000c101524 */
[----:B------:R-:W-:-:S03]  /*154e0*/  ISETP.GT.AND P3, PT, R0, 0xf8, P1 ;  /* 0x000000f80000780c */ /* 0x000fc60000f64270 */
[----:B------:R-:W-:Y:S01]  /*154f0*/  @P4 STG.E.U16 desc[UR36][R4.64+0x1e0], R144 ;  /* 0x0001e09004004986 */ /* 0x000fe2000c101524 */
[----:B------:R-:W-:Y:S01]  /*15500*/  ISETP.GT.AND P4, PT, R0, 0xf1, P0 ;  /* 0x000000f10000780c */ /* 0x000fe20000784270 */
[-C--:B------:R-:W-:Y:S01]  /*15510*/  FMUL R146, R146, R2.reuse ;  /* 0x0000000292927220 */ /* 0x080fe20000400000 */
[C---:B------:R-:W-:Y:S01]  /*15520*/  ISETP.GT.AND P1, PT, R0.reuse, 0xf9, P1 ;  /* 0x000000f90000780c */ /* 0x040fe20000f24270 */
[-C--:B------:R-:W-:Y:S01]  /*15530*/  FMUL R147, R147, R2.reuse ;  /* 0x0000000293937220 */ /* 0x080fe20000400000 */
[----:B------:R-:W-:Y:S01]  /*15540*/  ISETP.GT.AND P6, PT, R0, 0xf8, P0 ;  /* 0x000000f80000780c */ /* 0x000fe200007c4270 */
[-C--:B------:R-:W-:Y:S01]  /*15550*/  FMUL R148, R148, R2.reuse ;  /* 0x0000000294947220 */ /* 0x080fe20000400000 */
[----:B------:R-:W-:Y:S01]  /*15560*/  FMUL R149, R149, R2 ;  /* 0x0000000295957220 */ /* 0x000fe20000400000 */
[----:B------:R-:W-:Y:S02]  /*15570*/  F2FP.BF16.F32.PACK_AB R145, RZ, R145 ;  /* 0x00000091ff91723e */ /* 0x000fe400000010ff */
[----:B------:R-:W-:-:S02]  /*15580*/  F2FP.BF16.F32.PACK_AB R146, RZ, R146 ;  /* 0x00000092ff92723e */ /* 0x000fc400000010ff */
[----:B------:R-:W-:Y:S02]  /*15590*/  ISETP.GT.AND P0, PT, R0, 0xf9, P0 ;  /* 0x000000f90000780c */ /* 0x000fe40000704270 */
[----:B------:R-:W-:Y:S01]  /*155a0*/  F2FP.BF16.F32.PACK_AB R147, RZ, R147 ;  /* 0x00000093ff93723e */ /* 0x000fe200000010ff */
[----:B------:R-:W-:Y:S01]  /*155b0*/  FMUL R150, R150, R2 ;  /* 0x0000000296967220 */ /* 0x000fe20000400000 */
[----:B------:R-:W-:Y:S02]  /*155c0*/  F2FP.BF16.F32.PACK_AB R148, RZ, R148 ;  /* 0x00000094ff94723e */ /* 0x000fe400000010ff */
[----:B------:R-:W-:Y:S01]  /*155d0*/  F2FP.BF16.F32.PACK_AB R149, RZ, R149 ;  /* 0x00000095ff95723e */ /* 0x000fe200000010ff */
[----:B------:R-:W-:Y:S01]  /*155e0*/  FMUL R151, R151, R2 ;  /* 0x0000000297977220 */ /* 0x000fe20000400000 */
[----:B------:R-:W-:Y:S01]  /*155f0*/  @P2 STG.E.U16 desc[UR36][R4.64+0x1e2], R145 ;  /* 0x0001e29104002986 */ /* 0x000fe2000c101524 */
[----:B------:R-:W-:-:S03]  /*15600*/  F2FP.BF16.F32.PACK_AB R150, RZ, R150 ;  /* 0x00000096ff96723e */ /* 0x000fc600000010ff */
[----:B------:R-:W-:Y:S01]  /*15610*/  @P5 STG.E.U16 desc[UR36][R6.64+0x1e0], R146 ;  /* 0x0001e09206005986 */ /* 0x000fe2000c101524 */
[----:B------:R-:W-:-:S03]  /*15620*/  F2FP.BF16.F32.PACK_AB R151, RZ, R151 ;  /* 0x00000097ff97723e */ /* 0x000fc600000010ff */
[----:B------:R-:W-:Y:S04]  /*15630*/  @P4 STG.E.U16 desc[UR36][R6.64+0x1e2], R147 ;  /* 0x0001e29306004986 */ /* 0x000fe8000c101524 */
[----:B------:R-:W-:Y:S04]  /*15640*/  @P3 STG.E.U16 desc[UR36][R4.64+0x1f0], R148 ;  /* 0x0001f09404003986 */ /* 0x000fe8000c101524 */
[----:B------:R0:W-:Y:S02]  /*15650*/  @P1 STG.E.U16 desc[UR36][R4.64+0x1f2], R149 ;  /* 0x0001f29504001986 */ /* 0x0001e4000c101524 */
[----:B0-----:R-:W-:-:S02]  /*15660*/  @P6 IMAD.MOV.U32 R4, RZ, RZ, R6 ;  /* 0x000000ffff046224 */ /* 0x001fc400078e0006 */
[----:B------:R-:W-:-:S05]  /*15670*/  @P6 IMAD.MOV.U32 R5, RZ, RZ, R7 ;  /* 0x000000ffff056224 */ /* 0x000fca00078e0007 */
[----:B------:R0:W-:Y:S04]  /*15680*/  @P6 STG.E.U16 desc[UR36][R4.64+0x1f0], R150 ;  /* 0x0001f09604006986 */ /* 0x0001e8000c101524 */
[----:B------:R0:W-:Y:S02]  /*15690*/  @P0 STG.E.U16 desc[UR36][R6.64+0x1f2], R151 ;  /* 0x0001f29706000986 */ /* 0x0001e4000c101524 */
.L_x_536:
[----:B------:R-:W-:Y:S05]  /*156a0*/  BSYNC B0 ;  /* 0x0000000000007941 */ /* 0x000fea0003800000 */
.L_x_28:
[----:B0-----:R-:W2:Y:S04]  /*156b0*/  LDL.LU R5, [R1+0x200] ;  /* 0x0002000001057983 */ /* 0x001ea80000300800 */
[----:B------:R-:W2:Y:S01]  /*156c0*/  LDL.LU R4, [R1+0x204] ;  /* 0x0002040001047983 */ /* 0x000ea20000300800 */
[----:B------:R-:W-:Y:S01]  /*156d0*/  ULDC UR4, c[0x0][0xc] ;  /* 0x0000030000047ab9 */ /* 0x000fe20000000800 */
[----:B------:R-:W-:Y:S01]  /*156e0*/  ULDC UR5, c[0x0][0x10] ;  /* 0x0000040000057ab9 */ /* 0x000fe20000000800 */
[----:B-----5:R-:W2:Y:S01]  /*156f0*/  LDC R3, c[0x0][0x14] ;  /* 0x00000500ff037b82 */ /* 0x020ea20000000800 */
[----:B------:R-:W-:Y:S01]  /*15700*/  UIMAD.WIDE.U32 UR4, UR4, UR5, URZ ;  /* 0x00000005040472a5 */ /* 0x000fe2000f8e003f */
[----:B----4-:R-:W-:Y:S01]  /*15710*/  PRMT R0, RZ, 0x7610, R0 ;  /* 0x00007610ff007816 */ /* 0x010fe20000000000 */
[----:B------:R-:W-:Y:S01]  /*15720*/  UMOV UR42, 0xffffffff ;  /* 0xffffffff002a7882 */ /* 0x000fe20000000000 */
[----:B------:R-:W-:-:S03]  /*15730*/  UMOV UR43, 0xffffffff ;  /* 0xffffffff002b7882 */ /* 0x000fc60000000000 */
[----:B--2---:R-:W-:-:S04]  /*15740*/  IMAD.WIDE.U32 R4, R3, UR4, R4 ;  /* 0x0000000403047c25 */ /* 0x004fc8000f8e0004 */
[----:B------:R-:W-:Y:S01]  /*15750*/  IMAD R3, R3, UR5, RZ ;  /* 0x0000000503037c24 */ /* 0x000fe2000f8e02ff */
[----:B------:R-:W-:Y:S01]  /*15760*/  ULDC.64 UR4, c[0x0][0x650] ;  /* 0x0001940000047ab9 */ /* 0x000fe20000000a00 */
[----:B------:R-:W-:Y:S01]  /*15770*/  IMAD.MOV.U32 R7, RZ, RZ, R4 ;  /* 0x000000ffff077224 */ /* 0x000fe200078e0004 */
[----:B------:R-:W-:Y:S01]  /*15780*/  ISETP.GE.U32.AND P0, PT, R4, UR4, PT ;  /* 0x0000000404007c0c */ /* 0x000fe2000bf06070 */
[----:B------:R-:W-:-:S05]  /*15790*/  IMAD.IADD R6, R5, 0x1, R3 ;  /* 0x0000000105067824 */ /* 0x000fca00078e0203 */
[----:B------:R0:W-:Y:S01]  /*157a0*/  STL [R1+0x200], R6 ;  /* 0x0002000601007387 */ /* 0x0001e20000100800 */
[----:B------:R-:W-:-:S03]  /*157b0*/  ISETP.GE.U32.AND.EX P0, PT, R6, UR5, PT, P0 ;  /* 0x0000000506007c0c */ /* 0x000fc6000bf06100 */
[----:B------:R0:W-:Y:S10]  /*157c0*/  STL [R1+0x204], R7 ;  /* 0x0002040701007387 */ /* 0x0001f40000100800 */
[----:B0-----:R-:W-:Y:S05]  /*157d0*/  @P0 BRA `(.L_x_537) ;  /* 0x0000000400880947 */ /* 0x001fea0003800000 */
[----:B------:R-:W0:Y:S01]  /*157e0*/  S2UR UR6, SR_CTAID.X ;  /* 0x00000000000679c3 */ /* 0x000e220000002500 */
[----:B------:R-:W-:Y:S01]  /*157f0*/  ULDC.64 UR12, c[0x0][0x628] ;  /* 0x00018a00000c7ab9 */ /* 0x000fe20000000a00 */
[----:B------:R-:W-:Y:S01]  /*15800*/  ULDC UR4, c[0x0][0x150] ;  /* 0x0000540000047ab9 */ /* 0x000fe20000000800 */
[----:B------:R-:W-:Y:S01]  /*15810*/  ISETP.NE.U32.AND P0, PT, RZ, UR12, PT ;  /* 0x0000000cff007c0c */ /* 0x000fe2000bf05070 */
[----:B------:R-:W-:Y:S01]  /*15820*/  ULDC UR15, c[0x0][0x630] ;  /* 0x00018c00000f7ab9 */ /* 0x000fe20000000800 */
[C---:B------:R-:W-:Y:S01]  /*15830*/  R2UR UR16, R7.reuse ;  /* 0x00000000071072ca */ /* 0x040fe200000e0000 */
[----:B------:R-:W-:Y:S01]  /*15840*/  ULDC UR19, c[0x0][0x154] ;  /* 0x0000550000137ab9 */ /* 0x000fe20000000800 */
[----:B------:R-:W-:Y:S01]  /*15850*/  ISETP.NE.AND.EX P0, PT, RZ, UR13, PT, P0 ;  /* 0x0000000dff007c0c */ /* 0x000fe2000bf05300 */
[----:B------:R-:W2:Y:S01]  /*15860*/  S2UR UR18, SR_CTAID.Y ;  /* 0x00000000001279c3 */ /* 0x000ea20000002600 */
[----:B------:R-:W-:Y:S02]  /*15870*/  R2UR UR17, R6 ;  /* 0x00000000061172ca */ /* 0x000fe400000e0000 */
[----:B------:R-:W-:-:S02]  /*15880*/  R2UR UR10, R7 ;  /* 0x00000000070a72ca */ /* 0x000fc400000e0000 */
[----:B------:R-:W-:Y:S02]  /*15890*/  R2UR UR11, R6 ;  /* 0x00000000060b72ca */ /* 0x000fe400000e0000 */
[----:B0-----:R-:W-:-:S05]  /*158a0*/  I2FP.F32.U32 R0, UR6 ;  /* 0x0000000600007c45 */ /* 0x001fca0008201000 */
[----:B------:R-:W-:-:S04]  /*158b0*/  FMUL R0, R0, UR4 ;  /* 0x0000000400007c20 */ /* 0x000fc80008400000 */
[----:B------:R0:W4:Y:S01]  /*158c0*/  F2I.U32.TRUNC.NTZ R3, R0 ;  /* 0x0000000000037305 */ /* 0x000122000020f000 */
[----:B--2---:R-:W-:Y:S05]  /*158d0*/  @!P0 BRA `(.L_x_538) ;  /* 0x0000000000308947 */ /* 0x004fea0003800000 */
        /* <DEDUP_REMOVED lines=12> */
.L_x_538:
[----:B------:R-:W-:Y:S01]  /*159a0*/  USHF.R.U64 UR43, UR10, UR15, UR11 ;  /* 0x0000000f0a2b7299 */ /* 0x000fe2000800120b */
[----:B0-----:R-:W-:Y:S01]  /*159b0*/  I2FP.F32.U32 R0, UR18 ;  /* 0x0000001200007c45 */ /* 0x001fe20008201000 */
[----:B------:R-:W-:Y:S02]  /*159c0*/  USHF.R.U32.HI UR4, URZ, UR15, UR11 ;  /* 0x0000000f3f047299 */ /* 0x000fe4000801160b */
        /* <DEDUP_REMOVED lines=8> */
[----:B------:R-:W-:Y:S01]  /*15a50*/  UIMAD.WIDE.U32 UR8, UR10, UR12, UR8 ;  /* 0x0000000c0a0872a5 */ /* 0x000fe2000f8e0008 */
[----:B----4-:R-:W-:Y:S01]  /*15a60*/  R2UR UR12, R3 ;  /* 0x00000000030c72ca */ /* 0x010fe200000e0000 */
[----:B------:R-:W-:Y:S01]  /*15a70*/  UIMAD UR10, UR10, UR13, UR4 ;  /* 0x0000000d0a0a72a4 */ /* 0x000fe2000f8e0204 */
[----:B------:R-:W-:Y:S01]  /*15a80*/  ULDC UR11, c[0x0][0x618] ;  /* 0x00018600000b7ab9 */ /* 0x000fe20000000800 */
[----:B------:R-:W-:Y:S02]  /*15a90*/  ULDC UR21, c[0x0][0x658] ;  /* 0x0001960000157ab9 */ /* 0x000fe40000000800 */
[----:B------:R-:W-:Y:S01]  /*15aa0*/  UIADD3 UR9, UR9, UR10, URZ ;  /* 0x0000000a09097290 */ /* 0x000fe2000fffe03f */
[----:B------:R-:W-:Y:S01]  /*15ab0*/  UMOV UR15, 0xffffffff ;  /* 0xffffffff000f7882 */ /* 0x000fe20000000000 */
[----:B------:R-:W-:Y:S01]  /*15ac0*/  ULDC.64 UR4, c[0x0][0x640] ;  /* 0x0001900000047ab9 */ /* 0x000fe20000000a00 */
[----:B------:R-:W-:Y:S01]  /*15ad0*/  USHF.L.U32 UR15, UR15, UR21, URZ ;  /* 0x000000150f0f7299 */ /* 0x000fe2000800063f */
[----:B------:R-:W-:Y:S01]  /*15ae0*/  ISETP.NE.U32.AND P0, PT, RZ, UR4, PT ;  /* 0x00000004ff007c0c */ /* 0x000fe2000bf05070 */
[----:B------:R-:W-:-:S02]  /*15af0*/  USHF.R.U64 UR16, UR8, UR11, UR9 ;  /* 0x0000000b08107299 */ /* 0x000fc40008001209 */
[----:B------:R-:W-:Y:S01]  /*15b00*/  USHF.R.U32.HI UR8, URZ, UR11, UR9 ;  /* 0x0000000b3f087299 */ /* 0x000fe20008011609 */
[----:B0-----:R-:W-:Y:S01]  /*15b10*/  R2UR UR14, R0 ;  /* 0x00000000000e72ca */ /* 0x001fe200000e0000 */
[----:B------:R-:W-:Y:S01]  /*15b20*/  ULDC UR17, c[0x0][0x608] ;  /* 0x0001820000117ab9 */ /* 0x000fe20000000800 */
[----:B------:R-:W-:Y:S01]  /*15b30*/  ULOP3.LUT UR41, URZ, UR15, URZ, 0x33, !UPT ;  /* 0x0000000f3f297292 */ /* 0x000fe2000f8e333f */
[----:B------:R-:W-:Y:S01]  /*15b40*/  ISETP.NE.AND.EX P0, PT, RZ, UR5, PT, P0 ;  /* 0x00000005ff007c0c */ /* 0x000fe2000bf05300 */
[----:B------:R-:W-:Y:S02]  /*15b50*/  USHF.R.U64 UR15, UR16, UR17, UR8 ;  /* 0x00000011100f7299 */ /* 0x000fe40008001208 */
[----:B------:R-:W-:Y:S02]  /*15b60*/  USHF.R.U32.HI UR8, URZ, UR17, UR8 ;  /* 0x000000113f087299 */ /* 0x000fe40008011608 */
[----:B------:R-:W-:Y:S02]  /*15b70*/  UIADD3 UR12, -UR12, URZ, URZ ;  /* 0x0000003f0c0c7290 */ /* 0x000fe4000fffe13f */
[----:B------:R-:W-:Y:S01]  /*15b80*/  USHF.R.U64 UR17, UR15, UR21, UR8 ;  /* 0x000000150f117299 */ /* 0x000fe20008001208 */
[----:B------:R-:W-:Y:S01]  /*15b90*/  UMOV UR19, 0x1 ;  /* 0x0000000100137882 */ /* 0x000fe20000000000 */
[----:B------:R-:W-:Y:S01]  /*15ba0*/  ULDC UR13, c[0x0][0x144] ;  /* 0x00005100000d7ab9 */ /* 0x000fe20000000800 */
[----:B------:R-:W-:Y:S01]  /*15bb0*/  ULDC UR7, c[0x0][0x600] ;  /* 0x0001800000077ab9 */ /* 0x000fe20000000800 */
[----:B------:R-:W-:-:S02]  /*15bc0*/  USHF.L.U32 UR24, UR19, UR21, URZ ;  /* 0x0000001513187299 */ /* 0x000fc4000800063f */
[----:B------:R-:W-:Y:S02]  /*15bd0*/  USHF.R.U32.HI UR8, URZ, UR21, UR8 ;  /* 0x000000153f087299 */ /* 0x000fe40008011608 */
[----:B------:R-:W-:Y:S02]  /*15be0*/  UIMAD UR21, UR13, UR12, UR6 ;  /* 0x0000000c0d1572a4 */ /* 0x000fe4000f8e0206 */
[----:B------:R-:W-:Y:S02]  /*15bf0*/  UIADD3 UR20, UR7, -0x1, URZ ;  /* 0xffffffff07147890 */ /* 0x000fe4000fffe03f */
[----:B------:R-:W-:Y:S01]  /*15c00*/  UIADD3 UR19, -UR14, URZ, URZ ;  /* 0x0000003f0e137290 */ /* 0x000fe2000fffe13f */
        /* <DEDUP_REMOVED lines=17> */
.L_x_539:
[----:B------:R-:W-:Y:S01]  /*15d20*/  UISETP.NE.AND UP0, UPT, UR45, URZ, UPT ;  /* 0x0000003f2d00728c */ /* 0x000fe2000bf05270 */
[----:B------:R-:W-:Y:S01]  /*15d30*/  IMAD.MOV.U32 R0, RZ, RZ, 0x1 ;  /* 0x00000001ff007424 */ /* 0x000fe200078e00ff */
[----:B------:R-:W-:Y:S02]  /*15d40*/  USHF.R.U64 UR4, UR6, UR22, UR8 ;  /* 0x0000001606047299 */ /* 0x000fe40008001208 */
[----:B------:R-:W-:Y:S02]  /*15d50*/  ULOP3.LUT UR41, UR15, UR41, URZ, 0xc0, !UPT ;  /* 0x000000290f297292 */ /* 0x000fe4000f8ec03f */
[----:B------:R-:W-:Y:S02]  /*15d60*/  UIADD3 UR5, -UR4, URZ, URZ ;  /* 0x0000003f04057290 */ /* 0x000fe4000fffe13f */
[----:B------:R-:W-:Y:S02]  /*15d70*/  UIMAD UR41, UR24, UR4, UR41 ;  /* 0x00000004182972a4 */ /* 0x000fe4000f8e0229 */
[----:B------:R-:W-:-:S02]  /*15d80*/  ULOP3.LUT UR16, UR16, UR20, URZ, 0xc0, !UPT ;  /* 0x0000001410107292 */ /* 0x000fc4000f8ec03f */
[----:B------:R-:W-:Y:S02]  /*15d90*/  @UP0 UIMAD UR21, UR25, UR19, UR18 ;  /* 0x00000013191502a4 */ /* 0x000fe4000f8e0212 */
[----:B------:R-:W-:-:S03]  /*15da0*/  UIMAD UR4, UR5, UR23, UR17 ;  /* 0x00000017050472a4 */ /* 0x000fc6000f8e0211 */
[----:B------:R-:W-:Y:S01]  /*15db0*/  ULDC UR5, c[0x0][0x610] ;  /* 0x0001840000057ab9 */ /* 0x000fe20000000800 */
[----:B------:R-:W-:Y:S02]  /*15dc0*/  UIMAD UR4, UR4, UR7, UR16 ;  /* 0x00000007040472a4 */ /* 0x000fe4000f8e0210 */
[----:B------:R-:W-:-:S04]  /*15dd0*/  UIMAD UR41, UR41, UR5, UR21 ;  /* 0x00000005292972a4 */ /* 0x000fc8000f8e0215 */
[----:B------:R-:W-:Y:S02]  /*15de0*/  USEL UR42, UR4, UR41, !UP0 ;  /* 0x00000029042a7287 */ /* 0x000fe4000c000000 */
[----:B------:R-:W-:-:S12]  /*15df0*/  USEL UR41, UR41, UR4, !UP0 ;  /* 0x0000000429297287 */ /* 0x000fd8000c000000 */
.L_x_537:
[----:B------:R-:W-:-:S13]  /*15e00*/  LOP3.LUT P0, RZ, R0, 0xff, RZ, 0xc0, !PT ;  /* 0x000000ff00ff7812 */ /* 0x000fda000780c0ff */
[----:B------:R-:W-:Y:S05]  /*15e10*/  @P0 BRA `(.L_x_540) ;  /* 0xfffffeb000b40947 */ /* 0x000fea000383ffff */
[----:B------:R-:W-:Y:S05]  /*15e20*/  EXIT ;  /* 0x000000000000794d */ /* 0x000fea0003800000 */
.L_x_3:
[----:B------:R-:W2:Y:S01]  /*15e30*/  LDL R5, [R1+0x204] ;  /* 0x0002040001057983 */ /* 0x000ea20000100800 */
[----:B------:R-:W-:-:S03]  /*15e40*/  ULDC.64 UR8, c[0x0][0x650] ;  /* 0x0001940000087ab9 */ /* 0x000fc60000000a00 */
[----:B------:R-:W3:Y:S01]  /*15e50*/  LDL R4, [R1+0x200] ;  /* 0x0002000001047983 */ /* 0x000ee20000100800 */
[----:B------:R-:W-:Y:S01]  /*15e60*/  PRMT R0, RZ, 0x7610, R0 ;  /* 0x00007610ff007816 */ /* 0x000fe20000000000 */
[----:B------:R-:W-:Y:S01]  /*15e70*/  IMAD.MOV.U32 R2, RZ, RZ, -0x1 ;  /* 0xffffffffff027424 */ /* 0x000fe200078e00ff */
[----:B------:R-:W-:Y:S01]  /*15e80*/  MOV R3, 0xffffffff ;  /* 0xffffffff00037802 */ /* 0x000fe20000000f00 */
[----:B------:R-:W-:Y:S01]  /*15e90*/  IMAD.MOV.U32 R9, RZ, RZ, -0x1 ;  /* 0xffffffffff097424 */ /* 0x000fe200078e00ff */
[----:B--2---:R-:W-:-:S04]  /*15ea0*/  ISETP.GE.U32.AND P0, PT, R5, UR8, PT ;  /* 0x0000000805007c0c */ /* 0x004fc8000bf06070 */
[----:B---3--:R-:W-:-:S13]  /*15eb0*/  ISETP.GE.U32.AND.EX P0, PT, R4, UR9, PT, P0 ;  /* 0x0000000904007c0c */ /* 0x008fda000bf06100 */
[----:B------:R-:W-:Y:S05]  /*15ec0*/  @P0 BRA `(.L_x_541) ;  /* 0x00000004008c0947 */ /* 0x000fea0003800000 */
[----:B------:R-:W-:Y:S01]  /*15ed0*/  I2FP.F32.U32 R0, UR4 ;  /* 0x0000000400007c45 */ /* 0x000fe20008201000 */
[----:B0-----:R-:W-:Y:S01]  /*15ee0*/  ULDC.64 UR16, c[0x0][0x628] ;  /* 0x00018a0000107ab9 */ /* 0x001fe20000000a00 */
        /* <DEDUP_REMOVED lines=24> */
.L_x_542:
        /* <DEDUP_REMOVED lines=24> */
[----:B------:R-:W-:Y:S01]  /*161f0*/  UMOV UR19, 0x1 ;  /* 0x0000000100137882 */ /* 0x000fe20000000000 */
[----:B------:R-:W-:Y:S01]  /*16200*/  ULDC UR20, c[0x0][0x608] ;  /* 0x0001820000147ab9 */ /* 0x000fe20000000800 */
[----:B------:R-:W-:Y:S01]  /*16210*/  USHF.L.U32 UR26, UR19, UR23, URZ ;  /* 0x00000017131a7299 */ /* 0x000fe2000800063f */
[----:B------:R-:W-:Y:S01]  /*16220*/  ISETP.NE.AND.EX P0, PT, RZ, UR9, PT, P0 ;  /* 0x00000009ff007c0c */ /* 0x000fe2000bf05300 */
[----:B------:R-:W-:Y:S02]  /*16230*/  USHF.R.U64 UR19, UR18, UR20, UR11 ;  /* 0x0000001412137299 */ /* 0x000fe4000800120b */
[----:B------:R-:W-:Y:S02]  /*16240*/  USHF.R.U32.HI UR11, URZ, UR20, UR11 ;  /* 0x000000143f0b7299 */ /* 0x000fe4000801160b */
[----:B------:R-:W-:-:S02]  /*16250*/  UIADD3 UR15, -UR15, URZ, URZ ;  /* 0x0000003f0f0f7290 */ /* 0x000fc4000fffe13f */
[----:B------:R-:W-:Y:S01]  /*16260*/  USHF.R.U64 UR20, UR19, UR23, UR11 ;  /* 0x0000001713147299 */ /* 0x000fe2000800120b */
[----:B------:R-:W-:Y:S01]  /*16270*/  ULDC UR16, c[0x0][0x144] ;  /* 0x0000510000107ab9 */ /* 0x000fe20000000800 */
[----:B------:R-:W-:Y:S01]  /*16280*/  ULDC UR6, c[0x0][0x600] ;  /* 0x0001800000067ab9 */ /* 0x000fe20000000800 */
[----:B------:R-:W-:Y:S02]  /*16290*/  USHF.R.U32.HI UR11, URZ, UR23, UR11 ;  /* 0x000000173f0b7299 */ /* 0x000fe4000801160b */
[----:B------:R-:W-:Y:S02]  /*162a0*/  UIMAD UR23, UR16, UR15, UR4 ;  /* 0x0000000f101772a4 */ /* 0x000fe4000f8e0204 */
[----:B------:R-:W-:Y:S02]  /*162b0*/  UIADD3 UR22, UR6, -0x1, URZ ;  /* 0xffffffff06167890 */ /* 0x000fe4000fffe03f */
[----:B------:R-:W-:Y:S02]  /*162c0*/  ULOP3.LUT UR27, URZ, UR13, URZ, 0x33, !UPT ;  /* 0x0000000d3f1b7292 */ /* 0x000fe4000f8e333f */
        /* <DEDUP_REMOVED lines=18> */
.L_x_543:
[----:B------:R-:W-:Y:S01]  /*163f0*/  UISETP.NE.AND UP0, UPT, UR45, URZ, UPT ;  /* 0x0000003f2d00728c */ /* 0x000fe2000bf05270 */
[----:B------:R-:W-:Y:S01]  /*16400*/  IMAD.MOV.U32 R0, RZ, RZ, 0x1 ;  /* 0x00000001ff007424 */ /* 0x000fe200078e00ff */
[----:B------:R-:W-:Y:S01]  /*16410*/  USHF.R.U64 UR8, UR4, UR24, UR11 ;  /* 0x0000001804087299 */ /* 0x000fe2000800120b */
[----:B------:R-:W-:Y:S01]  /*16420*/  IMAD.U32 R9, RZ, RZ, UR5 ;  /* 0x00000005ff097e24 */ /* 0x000fe2000f8e00ff */
[----:B------:R-:W-:Y:S02]  /*16430*/  ULOP3.LUT UR4, UR19, UR27, URZ, 0xc0, !UPT ;  /* 0x0000001b13047292 */ /* 0x000fe4000f8ec03f */
[----:B------:R-:W-:Y:S02]  /*16440*/  ULOP3.LUT UR18, UR18, UR22, URZ, 0xc0, !UPT ;  /* 0x0000001612127292 */ /* 0x000fe4000f8ec03f */
[----:B------:R-:W-:-:S03]  /*16450*/  UIMAD UR4, UR26, UR8, UR4 ;  /* 0x000000081a0472a4 */ /* 0x000fc6000f8e0204 */
[----:B------:R-:W-:Y:S02]  /*16460*/  @UP0 UIMAD UR23, UR28, UR21, UR7 ;  /* 0x000000151c1702a4 */ /* 0x000fe4000f8e0207 */
[----:B------:R-:W-:-:S03]  /*16470*/  UIADD3 UR7, -UR8, URZ, URZ ;  /* 0x0000003f08077290 */ /* 0x000fc6000fffe13f */
[----:B------:R-:W-:Y:S01]  /*16480*/  ULDC UR8, c[0x0][0x610] ;  /* 0x0001840000087ab9 */ /* 0x000fe20000000800 */
[----:B------:R-:W-:Y:S02]  /*16490*/  UIMAD UR7, UR7, UR25, UR20 ;  /* 0x00000019070772a4 */ /* 0x000fe4000f8e0214 */
[----:B------:R-:W-:Y:S02]  /*164a0*/  UIMAD UR4, UR4, UR8, UR23 ;  /* 0x00000008040472a4 */ /* 0x000fe4000f8e0217 */
[----:B------:R-:W-:-:S04]  /*164b0*/  UIMAD UR7, UR7, UR6, UR18 ;  /* 0x00000006070772a4 */ /* 0x000fc8000f8e0212 */
[----:B------:R-:W-:Y:S02]  /*164c0*/  USEL UR6, UR7, UR4, !UP0 ;  /* 0x0000000407067287 */ /* 0x000fe4000c000000 */
[----:B------:R-:W-:-:S04]  /*164d0*/  USEL UR4, UR4, UR7, !UP0 ;  /* 0x0000000704047287 */ /* 0x000fc8000c000000 */
[----:B------:R-:W-:Y:S02]  /*164e0*/  IMAD.U32 R2, RZ, RZ, UR6 ;  /* 0x00000006ff027e24 */ /* 0x000fe4000f8e00ff */
[----:B------:R-:W-:-:S07]  /*164f0*/  IMAD.U32 R3, RZ, RZ, UR4 ;  /* 0x00000004ff037e24 */ /* 0x000fce000f8e00ff */
.L_x_541:
[----:B------:R-:W-:-:S08]  /*16500*/  NOP ;  /* 0x0000000000007918 */ /* 0x000fd00000000000 */
[----:B0-----:R-:W0:-:S00]  /*16510*/  USETMAXREG.DEALLOC.CTAPOOL 0x18 ;  /* 0x00000018000079c8 */ /* 0x001e0000080e0500 */
[----:B------:R-:W-:-:S13]  /*16520*/  ISETP.NE.AND P0, PT, RZ, UR10, PT ;  /* 0x0000000aff007c0c */ /* 0x000fda000bf05270 */
[----:B------:R-:W-:Y:S05]  /*16530*/  @P0 EXIT ;  /* 0x000000000000094d */ /* 0x000fea0003800000 */
[----:B0-----:R-:W-:Y:S01]  /*16540*/  LOP3.LUT P0, RZ, R0, 0xff, RZ, 0xc0, !PT ;  /* 0x000000ff00ff7812 */ /* 0x001fe2000780c0ff */
[----:B------:R-:W-:Y:S01]  /*16550*/  IMAD.MOV.U32 R6, RZ, RZ, RZ ;  /* 0x000000ffff067224 */ /* 0x000fe200078e00ff */
[----:B------:R-:W-:-:S11]  /*16560*/  MOV R0, 0x1 ;  /* 0x0000000100007802 */ /* 0x000fd60000000f00 */
[----:B------:R-:W-:Y:S05]  /*16570*/  @!P0 BRA `(.L_x_544) ;  /* 0x0000000c005c8947 */ /* 0x000fea0003800000 */
[----:B------:R-:W0:Y:S01]  /*16580*/  S2R R4, SR_TID.X ;  /* 0x0000000000047919 */ /* 0x000e220000002100 */
[----:B------:R-:W-:Y:S01]  /*16590*/  ULDC UR4, c[0x0][0x28c] ;  /* 0x0000a30000047ab9 */ /* 0x000fe20000000800 */
[----:B------:R-:W-:Y:S01]  /*165a0*/  ULDC UR6, c[0x0][0x658] ;  /* 0x0001960000067ab9 */ /* 0x000fe20000000800 */
[----:B------:R-:W-:Y:S01]  /*165b0*/  UIADD3 UR10, UR4, 0x1f, URZ ;  /* 0x0000001f040a7890 */ /* 0x000fe2000fffe03f */
[----:B------:R-:W-:Y:S01]  /*165c0*/  BSSY B0, `(.L_x_544) ;  /* 0x00000d2000007945 */ /* 0x000fe20003800000 */
[----:B------:R-:W-:Y:S01]  /*165d0*/  UMOV UR7, 0xffffffff ;  /* 0xffffffff00077882 */ /* 0x000fe20000000000 */
[----:B------:R-:W-:Y:S01]  /*165e0*/  ULDC UR5, c[0x0][0x600] ;  /* 0x0001800000057ab9 */ /* 0x000fe20000000800 */
[----:B------:R-:W-:Y:S01]  /*165f0*/  UMOV UR9, 0x1 ;  /* 0x0000000100097882 */ /* 0x000fe20000000000 */
[----:B------:R-:W-:Y:S01]  /*16600*/  USHF.L.U32 UR7, UR7, UR6, URZ ;  /* 0x0000000607077299 */ /* 0x000fe2000800063f */
[----:B------:R-:W-:Y:S01]  /*16610*/  IMAD.MOV.U32 R8, RZ, RZ, 0x1 ;  /* 0x00000001ff087424 */ /* 0x000fe200078e00ff */
[----:B------:R-:W-:Y:S01]  /*16620*/  UIADD3 UR4, UR5, -0x1, URZ ;  /* 0xffffffff05047890 */ /* 0x000fe2000fffe03f */
[----:B------:R-:W-:Y:S01]  /*16630*/  IMAD.MOV.U32 R0, RZ, RZ, 0x1 ;  /* 0x00000001ff007424 */ /* 0x000fe200078e00ff */
[----:B------:R-:W-:Y:S01]  /*16640*/  USHF.R.S32.HI UR11, URZ, 0x1f, UR10 ;  /* 0x0000001f3f0b7899 */ /* 0x000fe2000801140a */
[----:B------:R-:W-:Y:S01]  /*16650*/  IMAD.MOV.U32 R6, RZ, RZ, RZ ;  /* 0x000000ffff067224 */ /* 0x000fe200078e00ff */
[----:B------:R-:W-:Y:S01]  /*16660*/  ULDC UR8, c[0x0][0xc] ;  /* 0x0000030000087ab9 */ /* 0x000fe20000000800 */
[----:B------:R-:W-:-:S02]  /*16670*/  USHF.L.U32 UR5, UR9, UR6, URZ ;  /* 0x0000000609057299 */ /* 0x000fc4000800063f */
[----:B------:R-:W-:Y:S01]  /*16680*/  ULEA.HI UR11, UR11, UR10, URZ, 0x5 ;  /* 0x0000000a0b0b7291 */ /* 0x000fe2000f8f283f */
[----:B------:R-:W-:Y:S01]  /*16690*/  ULDC UR9, c[0x0][0x10] ;  /* 0x0000040000097ab9 */ /* 0x000fe20000000800 */
[----:B------:R-:W-:Y:S02]  /*166a0*/  ULOP3.LUT UR6, URZ, UR7, URZ, 0x33, !UPT ;  /* 0x000000073f067292 */ /* 0x000fe4000f8e333f */
[----:B------:R-:W-:Y:S01]  /*166b0*/  UIMAD.WIDE.U32 UR8, UR8, UR9, URZ ;  /* 0x00000009080872a5 */ /* 0x000fe2000f8e003f */
[----:B------:R-:W-:Y:S01]  /*166c0*/  ULDC UR7, c[0x0][0x14] ;  /* 0x0000050000077ab9 */ /* 0x000fe20000000800 */
[----:B------:R-:W-:Y:S02]  /*166d0*/  USHF.R.S32.HI UR18, URZ, 0x5, UR11 ;  /* 0x000000053f127899 */ /* 0x000fe4000801140b */
[----:B------:R-:W-:Y:S02]  /*166e0*/  UIMAD.WIDE.U32 UR20, UR8, UR7, URZ ;  /* 0x00000007081472a5 */ /* 0x000fe4000f8e003f */
[----:B------:R-:W-:-:S02]  /*166f0*/  UIMAD UR13, UR9, UR7, URZ ;  /* 0x00000007090d72a4 */ /* 0x000fc4000f8e023f */
[----:B------:R-:W-:Y:S01]  /*16700*/  ULOP3.LUT UR24, UR40, 0x2, URZ, 0xfc, !UPT ;  /* 0x0000000228187892 */ /* 0x000fe2000f8efc3f */
[C---:B0-----:R-:W-:Y:S01]  /*16710*/  LOP3.LUT P2, RZ, R4.reuse, 0x7f, RZ, 0xc0, !PT ;  /* 0x0000007f04ff7812 */ /* 0x041fe2000784c0ff */
[----:B------:R-:W-:Y:S01]  /*16720*/  UIADD3 UR13, UR21, UR13, URZ ;  /* 0x0000000d150d7290 */ /* 0x000fe2000fffe03f */
[----:B------:R-:W-:Y:S01]  /*16730*/  LOP3.LUT P0, RZ, R4, 0x1f, RZ, 0xc0, !PT ;  /* 0x0000001f04ff7812 */ /* 0x000fe2000780c0ff */
[----:B------:R-:W-:Y:S01]  /*16740*/  UIADD3 UR25, UR18, 0x1, URZ ;  /* 0x0000000112197890 */ /* 0x000fe2000fffe03f */
[----:B------:R-:W-:Y:S02]  /*16750*/  ULDC.64 UR22, c[0x0][0x198] ;  /* 0x0000660000167ab9 */ /* 0x000fe40000000a00 */
[----:B------:R-:W-:-:S13]  /*16760*/  PLOP3.LUT P0, PT, P0, P2, PT, 0x8a, 0x0 ;  /* 0x000000000000781c */ /* 0x000fda0000705172 */
.L_x_556:
[----:B------:R-:W-:-:S03]  /*16770*/  UMOV UR7, 0xffffffff ;  /* 0xffffffff00077882 */ /* 0x000fc60000000000 */
[----:B------:R-:W-:Y:S05]  /*16780*/  BRA.DIV UR7, `(.L_x_545) ;  /* 0x0000000e07a47947 */ /* 0x000fea000b800000 */
[----:B------:R-:W-:-:S13]  /*16790*/  ELECT P6, URZ, PT ;  /* 0x00000000003f782f */ /* 0x000fda00038c0000 */
.L_x_566:
[----:B------:R-:W0:Y:S01]  /*167a0*/  LDC R4, c[0x0][0x28c] ;  /* 0x0000a300ff047b82 */ /* 0x000e220000000800 */
[----:B------:R-:W-:Y:S01]  /*167b0*/  BSSY B1, `(.L_x_546) ;  /* 0x0000035000017945 */ /* 0x000fe20003800000 */
[----:B0-----:R-:W-:-:S13]  /*167c0*/  ISETP.LT.OR P6, PT, R4, 0x1, !P6 ;  /* 0x000000010400780c */ /* 0x001fda00077c1670 */
[----:B------:R-:W-:Y:S05]  /*167d0*/  @P6 BRA `(.L_x_547) ;  /* 0x0000000000c86947 */ /* 0x000fea0003800000 */
[----:B------:R-:W-:Y:S01]  /*167e0*/  IMAD.SHL.U32 R11, R3, 0x100, RZ ;  /* 0x00000100030b7824 */ /* 0x000fe200078e00ff */
[----:B------:R-:W-:Y:S01]  /*167f0*/  MOV R12, RZ ;  /* 0x000000ff000c7202 */ /* 0x000fe20000000f00 */
[----:B------:R-:W-:Y:S02]  /*16800*/  IMAD.SHL.U32 R2, R2, 0x100, RZ ;  /* 0x0000010002027824 */ /* 0x000fe400078e00ff */
[----:B------:R-:W-:Y:S02]  /*16810*/  IMAD.U32 R14, RZ, RZ, UR25 ;  /* 0x00000019ff0e7e24 */ /* 0x000fe4000f8e00ff */
[----:B------:R-:W-:Y:S02]  /*16820*/  IMAD.MOV.U32 R3, RZ, RZ, R0 ;  /* 0x000000ffff037224 */ /* 0x000fe400078e0000 */
[----:B------:R-:W-:-:S07]  /*16830*/  IMAD.MOV.U32 R4, RZ, RZ, R6 ;  /* 0x000000ffff047224 */ /* 0x000fce00078e0006 */
.L_x_551:
[----:B------:R-:W0:Y:S01]  /*16840*/  S2R R10, SR_CgaCtaId ;  /* 0x00000000000a7919 */ /* 0x000e220000008800 */
[----:B------:R-:W-:Y:S01]  /*16850*/  MOV R5, 0x400 ;  /* 0x0000040000057802 */ /* 0x000fe20000000f00 */
[----:B------:R-:W1:Y:S03]  /*16860*/  @!P2 LDC R7, c[0x0][0x500] ;  /* 0x00014000ff07ab82 */ /* 0x000e660000000800 */
[----:B0-----:R-:W-:Y:S02]  /*16870*/  LEA R13, R10, R5, 0x18 ;  /* 0x000000050a0d7211 */ /* 0x001fe400078ec0ff */
[----:B------:R-:W-:-:S03]  /*16880*/  SHF.L.U32 R5, R3, 0x1f, RZ ;  /* 0x0000001f03057819 */ /* 0x000fc600000006ff */
[----:B------:R-:W-:-:S04]  /*16890*/  IMAD R10, R4, 0x8, R13 ;  /* 0x00000008040a7824 */ /* 0x000fc800078e020d */
[----:B------:R-:W0:Y:S02]  /*168a0*/  SYNCS.PHASECHK.TRANS64.TRYWAIT P1, [R10+URZ+0x18], R5 ;  /* 0x000018050a0075a7 */ /* 0x000e24000802017f */
[----:B01----:R-:W-:Y:S05]  /*168b0*/  @!P1 BRA `(.L_x_548) ;  /* 0x0000000c00789947 */ /* 0x003fea0003800000 */
.L_x_567:
[----:B------:R-:W-:Y:S01]  /*168c0*/  UPRMT UR7, UR24, 0x9910, URZ ;  /* 0x0000991018077896 */ /* 0x000fe2000800003f */
[----:B------:R1:W-:Y:S03]  /*168d0*/  @!P2 SYNCS.ARRIVE.TRANS64 RZ, [R10+URZ], R7 ;  /* 0x000000070affa9a7 */ /* 0x0003e6000800003f */
[----:B------:R-:W-:-:S06]  /*168e0*/  UISETP.NE.AND UP0, UPT, UR7, 0x2, UPT ;  /* 0x000000020700788c */ /* 0x000fcc000bf05270 */
[----:B------:R-:W-:-:S13]  /*168f0*/  PLOP3.LUT P1, PT, PT, PT, UP0, 0x80, 0x0 ;  /* 0x000000000000781c */ /* 0x000fda0003f2f008 */
[----:B-1----:R-:W-:Y:S05]  /*16900*/  @P1 BRA `(.L_x_549) ;  /* 0x0000000000041947 */ /* 0x002fea0003800000 */
[----:B------:R-:W-:Y:S01]  /*16910*/  BPT.TRAP 0x1 ;  /* 0x000000040000795c */ /* 0x000fe20000300000 */
.L_x_549:
[----:B------:R-:W-:Y:S05]  /*16920*/  @P0 BRA `(.L_x_550) ;  /* 0x0000000000040947 */ /* 0x000fea0003800000 */
[----:B------:R-:W-:Y:S01]  /*16930*/  BPT.TRAP 0x1 ;  /* 0x000000040000795c */ /* 0x000fe20000300000 */
.L_x_550:
[----:B------:R-:W-:Y:S01]  /*16940*/  IMAD R13, R4, 0x4000, R13 ;  /* 0x00004000040d7824 */ /* 0x000fe200078e020d */
[----:B------:R-:W-:Y:S01]  /*16950*/  R2UR UR9, R10 ;  /* 0x000000000a0972ca */ /* 0x000fe200000e0000 */
[----:B------:R-:W-:Y:S01]  /*16960*/  UIADD3 UR14, UP0, UR22, 0xf0, URZ ;  /* 0x000000f0160e7890 */ /* 0x000fe2000ff1e03f */
[----:B------:R-:W-:Y:S01]  /*16970*/  R2UR UR11, R11 ;  /* 0x000000000b0b72ca */ /* 0x000fe200000e0000 */
[----:B------:R-:W-:Y:S01]  /*16980*/  UIADD3 UR26, UP1, UR22, 0x1f0, URZ ;  /* 0x000001f0161a7890 */ /* 0x000fe2000ff3e03f */
[----:B------:R-:W-:Y:S01]  /*16990*/  R2UR UR7, R13 ;  /* 0x000000000d0772ca */ /* 0x000fe200000e0000 */
[----:B------:R-:W-:Y:S01]  /*169a0*/  UIADD3.X UR15, URZ, UR23, URZ, UP0, !UPT ;  /* 0x000000173f0f7290 */ /* 0x000fe200087fe43f */
[----:B------:R-:W-:Y:S01]  /*169b0*/  R2UR UR10, R12 ;  /* 0x000000000c0a72ca */ /* 0x000fe200000e0000 */
[----:B------:R-:W-:Y:S01]  /*169c0*/  VIADD R4, R4, 0x1 ;  /* 0x0000000104047836 */ /* 0x000fe20000000000 */
[----:B------:R-:W-:Y:S01]  /*169d0*/  R2UR UR12, R9 ;  /* 0x00000000090c72ca */ /* 0x000fe200000e0000 */
[----:B------:R-:W-:Y:S01]  /*169e0*/  UIADD3.X UR27, URZ, UR23, URZ, UP1, !UPT ;  /* 0x000000173f1b7290 */ /* 0x000fe20008ffe43f */
[----:B------:R-:W-:Y:S01]  /*169f0*/  IADD3 R14, R14, -0x1, RZ ;  /* 0xffffffff0e0e7810 */ /* 0x000fe20007ffe0ff */
[----:B------:R-:W-:Y:S01]  /*16a00*/  UMOV UR16, 0x0 ;  /* 0x0000000000107882 */ /* 0x000fe20000000000 */
[----:B------:R-:W-:Y:S01]  /*16a10*/  R2UR UR19, R2 ;  /* 0x00000000021372ca */ /* 0x000fe200000e0000 */
[----:B------:R-:W-:Y:S01]  /*16a20*/  UMOV UR17, 0x10000000 ;  /* 0x1000000000117882 */ /* 0x000fe20000000000 */
[----:B------:R-:W-:Y:S01]  /*16a30*/  ISETP.GT.AND P3, PT, R14, 0x1, PT ;  /* 0x000000010e00780c */ /* 0x000fe20003f64270 */
[----:B------:R-:W-:Y:S01]  /*16a40*/  VIADD R12, R12, 0x20 ;  /* 0x000000200c0c7836 */ /* 0x000fe20000000000 */
[----:B------:R-:W-:Y:S01]  /*16a50*/  ISETP.NE.AND P1, PT, R4, 0x3, PT ;  /* 0x000000030400780c */ /* 0x000fe20003f25270 */
[----:B------:R-:W-:-:S02]  /*16a60*/  UIADD3 UR8, UR7, 0x100, URZ ;  /* 0x0000010007087890 */ /* 0x000fc4000fffe03f */
[----:B------:R-:W-:Y:S01]  /*16a70*/  UIADD3 UR7, UR7, 0xc100, URZ ;  /* 0x0000c10007077890 */ /* 0x000fe2000fffe03f */
[----:B0-----:R-:W-:Y:S02]  /*16a80*/  SEL R10, RZ, 0x1, P1 ;  /* 0x00000001ff0a7807 */ /* 0x001fe40000800000 */
[----:B------:R-:W-:Y:S02]  /*16a90*/  SEL R4, R4, RZ, P1 ;  /* 0x000000ff04047207 */ /* 0x000fe40000800000 */
[----:B------:R-:W-:Y:S02]  /*16aa0*/  LOP3.LUT R3, R3, R10, RZ, 0x3c, !PT ;  /* 0x0000000a03037212 */ /* 0x000fe400078e3cff */
[----:B------:R0:W-:Y:S02]  /*16ab0*/  UTMALDG.3D [UR8], [UR14], desc[UR16] ;  /* 0x000010080e0075b4 */ /* 0x0001e40008011000 */
[----:B0-----:R-:W-:Y:S01]  /*16ac0*/  UMOV UR8, UR7 ;  /* 0x0000000700087c82 */ /* 0x001fe20008000000 */
[----:B------:R-:W-:-:S02]  /*16ad0*/  UMOV UR11, UR19 ;  /* 0x00000013000b7c82 */ /* 0x000fc40008000000 */
[----:B------:R0:W-:Y:S02]  /*16ae0*/  UTMALDG.3D [UR8], [UR26], desc[UR16] ;  /* 0x000010081a0075b4 */ /* 0x0001e40008011000 */
[----:B0-----:R-:W-:Y:S05]  /*16af0*/  @P3 BRA `(.L_x_551) ;  /* 0xfffffffc00503947 */ /* 0x001fea000383ffff */
.L_x_547:
[----:B------:R-:W-:Y:S05]  /*16b00*/  BSYNC B1 ;  /* 0x0000000000017941 */ /* 0x000fea0003800000 */
.L_x_546:
[----:B------:R-:W2:Y:S01]  /*16b10*/  LDL.LU R15, [R1+0x200] ;  /* 0x00020000010f7983 */ /* 0x000ea20000300800 */
[----:B------:R-:W-:Y:S01]  /*16b20*/  LOP3.LUT P1, RZ, R8, 0xff, RZ, 0xc0, !PT ;  /* 0x000000ff08ff7812 */ /* 0x000fe2000782c0ff */
[----:B------:R-:W-:Y:S01]  /*16b30*/  VIADD R6, R6, UR18 ;  /* 0x0000001206067c36 */ /* 0x000fe20008000000 */
[----:B------:R-:W-:Y:S01]  /*16b40*/  ULDC.64 UR8, c[0x0][0x650] ;  /* 0x0001940000087ab9 */ /* 0x000fe20000000a00 */
[----:B------:R-:W3:Y:S01]  /*16b50*/  LDL.LU R13, [R1+0x204] ;  /* 0x00020400010d7983 */ /* 0x000ee20000300800 */
[----:B------:R-:W-:Y:S01]  /*16b60*/  UISETP.GE.U32.AND UP0, UPT, UR18, 0x3, UPT ;  /* 0x000000031200788c */ /* 0x000fe2000bf06070 */
[----:B------:R-:W-:Y:S01]  /*16b70*/  BSSY B1, `(.L_x_552) ;  /* 0x0000074000017945 */ /* 0x000fe20003800000 */
[----:B------:R-:W-:Y:S01]  /*16b80*/  IMAD.MOV.U32 R9, RZ, RZ, -0x1 ;  /* 0xffffffffff097424 */ /* 0x000fe200078e00ff */
[----:B------:R-:W-:Y:S02]  /*16b90*/  PRMT R4, RZ, 0x7610, R4 ;  /* 0x00007610ff047816 */ /* 0x000fe40000000004 */
[----:B------:R-:W-:-:S02]  /*16ba0*/  PRMT R8, RZ, 0x7610, R8 ;  /* 0x00007610ff087816 */ /* 0x000fc40000000008 */
[----:B------:R-:W-:Y:S02]  /*16bb0*/  PLOP3.LUT P3, PT, PT, PT, UP0, 0x80, 0x0 ;  /* 0x000000000000781c */ /* 0x000fe40003f6f008 */
[----:B------:R-:W0:Y:S01]  /*16bc0*/  @P1 S2R R3, SR_CgaCtaId ;  /* 0x0000000000031919 */ /* 0x000e220000008800 */
[----:B------:R-:W-:-:S04]  /*16bd0*/  @P1 MOV R2, 0x400 ;  /* 0x0000040000021802 */ /* 0x000fc80000000f00 */
[----:B0-----:R-:W-:-:S04]  /*16be0*/  @P1 LEA R2, R3, R2, 0x18 ;  /* 0x0000000203021211 */ /* 0x001fc800078ec0ff */
[----:B------:R0:W-:Y:S01]  /*16bf0*/  @P1 SYNCS.ARRIVE.TRANS64.A1T0 RZ, [R2+URZ+0x48], RZ ;  /* 0x000048ff02ff19a7 */ /* 0x0001e2000810003f */
[----:B------:R-:W-:Y:S01]  /*16c00*/  ISETP.GT.U32.AND P1, PT, R6, 0x2, PT ;  /* 0x000000020600780c */ /* 0x000fe20003f24070 */
[----:B0-----:R-:W-:-:S05]  /*16c10*/  IMAD.U32 R2, RZ, RZ, UR18 ;  /* 0x00000012ff027e24 */ /* 0x001fca000f8e00ff */
[----:B------:R-:W-:Y:S01]  /*16c20*/  ISETP.LT.U32.AND P1, PT, R2, 0x3, P1 ;  /* 0x000000030200780c */ /* 0x000fe20000f21070 */
[----:B------:R-:W-:-:S04]  /*16c30*/  IMAD.WIDE.U32 R2, R6, -0x55555555, RZ ;  /* 0xaaaaaaab06027825 */ /* 0x000fc800078e00ff */
[----:B------:R-:W-:Y:S01]  /*16c40*/  IMAD.MOV.U32 R2, RZ, RZ, -0x1 ;  /* 0xffffffffff027424 */ /* 0x000fe200078e00ff */
[----:B------:R-:W-:Y:S02]  /*16c50*/  SHF.R.U32.HI R5, RZ, 0x1, R3 ;  /* 0x00000001ff057819 */ /* 0x000fe40000011603 */
[----:B------:R-:W-:-:S03]  /*16c60*/  SEL R3, RZ, 0x1, !P1 ;  /* 0x00000001ff037807 */ /* 0x000fc60004800000 */
[----:B------:R-:W-:Y:S01]  /*16c70*/  IMAD R6, R5, -0x3, R6 ;  /* 0xfffffffd05067824 */ /* 0x000fe200078e0206 */
[----:B------:R-:W-:Y:S01]  /*16c80*/  LOP3.LUT R0, R0, R3, RZ, 0x3c, !PT ;  /* 0x0000000300007212 */ /* 0x000fe200078e3cff */
[----:B------:R-:W-:-:S03]  /*16c90*/  IMAD.MOV.U32 R3, RZ, RZ, -0x1 ;  /* 0xffffffffff037424 */ /* 0x000fc600078e00ff */
[----:B------:R-:W-:Y:S02]  /*16ca0*/  @P3 LOP3.LUT R0, R0, 0x1, R5, 0x78, !PT ;  /* 0x0000000100003812 */ /* 0x000fe400078e7805 */
[----:B---3--:R-:W-:-:S04]  /*16cb0*/  IADD3 R13, P1, R13, UR20, RZ ;  /* 0x000000140d0d7c10 */ /* 0x008fc8000ff3e0ff */
[----:B--2---:R-:W-:Y:S01]  /*16cc0*/  IADD3.X R15, R15, UR13, RZ, P1, !PT ;  /* 0x0000000d0f0f7c10 */ /* 0x004fe20008ffe4ff */
[----:B------:R0:W-:Y:S01]  /*16cd0*/  STL [R1+0x204], R13 ;  /* 0x0002040d01007387 */ /* 0x0001e20000100800 */
[----:B------:R-:W-:-:S03]  /*16ce0*/  ISETP.GE.U32.AND P1, PT, R13, UR8, PT ;  /* 0x000000080d007c0c */ /* 0x000fc6000bf26070 */
[----:B------:R0:W-:Y:S01]  /*16cf0*/  STL [R1+0x200], R15 ;  /* 0x0002000f01007387 */ /* 0x0001e20000100800 */
[----:B------:R-:W-:-:S13]  /*16d00*/  ISETP.GE.U32.AND.EX P1, PT, R15, UR9, PT, P1 ;  /* 0x000000090f007c0c */ /* 0x000fda000bf26110 */
[----:B0-----:R-:W-:Y:S05]  /*16d10*/  @P1 BRA `(.L_x_553) ;  /* 0x0000000400641947 */ /* 0x001fea0003800000 */
[----:B------:R-:W0:Y:S01]  /*16d20*/  S2R R7, SR_CTAID.X ;  /* 0x0000000000077919 */ /* 0x000e220000002500 */
[----:B------:R-:W-:Y:S01]  /*16d30*/  ULDC UR7, c[0x0][0x150] ;  /* 0x0000540000077ab9 */ /* 0x000fe20000000800 */
[----:B------:R-:W1:Y:S01]  /*16d40*/  LDC R4, c[0x0][0x144] ;  /* 0x00005100ff047b82 */ /* 0x000e620000000800 */
[----:B------:R-:W-:Y:S01]  /*16d50*/  UISETP.NE.AND UP0, UPT, UR45, URZ, UPT ;  /* 0x0000003f2d00728c */ /* 0x000fe2000bf05270 */
[----:B------:R-:W2:Y:S01]  /*16d60*/  S2R R5, SR_CTAID.Y ;  /* 0x0000000000057919 */ /* 0x000ea20000002600 */
[----:B------:R-:W-:Y:S01]  /*16d70*/  ULDC.64 UR8, c[0x0][0x628] ;  /* 0x00018a0000087ab9 */ /* 0x000fe20000000a00 */
[----:B------:R-:W-:-:S03]  /*16d80*/  ULDC UR10, c[0x0][0x630] ;  /* 0x00018c00000a7ab9 */ /* 0x000fc60000000800 */
[----:B------:R-:W-:Y:S01]  /*16d90*/  PLOP3.LUT P1, PT, PT, PT, UP0, 0x80, 0x0 ;  /* 0x000000000000781c */ /* 0x000fe20003f2f008 */
[----:B------:R-:W3:Y:S01]  /*16da0*/  LDC R10, c[0x0][0x148] ;  /* 0x00005200ff0a7b82 */ /* 0x000ee20000000800 */
[----:B0-----:R-:W-:Y:S02]  /*16db0*/  I2FP.F32.U32 R2, R7 ;  /* 0x0000000700027245 */ /* 0x001fe40000201000 */
[----:B--2---:R-:W-:-:S03]  /*16dc0*/  I2FP.F32.U32 R3, R5 ;  /* 0x0000000500037245 */ /* 0x004fc60000201000 */
[----:B------:R-:W-:Y:S01]  /*16dd0*/  FMUL R2, R2, UR7 ;  /* 0x0000000702027c20 */ /* 0x000fe20008400000 */
[----:B------:R-:W-:Y:S02]  /*16de0*/  ULDC UR7, c[0x0][0x154] ;  /* 0x0000550000077ab9 */ /* 0x000fe40000000800 */
[----:B------:R-:W-:-:S03]  /*16df0*/  FMUL R9, R3, UR7 ;  /* 0x0000000703097c20 */ /* 0x000fc60008400000 */
[----:B------:R-:W0:Y:S08]  /*16e00*/  F2I.U32.TRUNC.NTZ R2, R2 ;  /* 0x0000000200027305 */ /* 0x000e30000020f000 */
[----:B------:R-:W2:Y:S01]  /*16e10*/  F2I.U32.TRUNC.NTZ R9, R9 ;  /* 0x0000000900097305 */ /* 0x000ea2000020f000 */
[----:B0-----:R-:W-:Y:S01]  /*16e20*/  IADD3 R3, -R2, RZ, RZ ;  /* 0x000000ff02037210 */ /* 0x001fe20007ffe1ff */
[----:B------:R-:W-:-:S04]  /*16e30*/  IMAD.MOV.U32 R2, RZ, RZ, R13 ;  /* 0x000000ffff027224 */ /* 0x000fc800078e000d */
[----:B-1----:R-:W-:Y:S02]  /*16e40*/  IMAD R7, R4, R3, R7 ;  /* 0x0000000304077224 */ /* 0x002fe400078e0207 */
[----:B--2---:R-:W-:-:S04]  /*16e50*/  IMAD.MOV R3, RZ, RZ, -R9 ;  /* 0x000000ffff037224 */ /* 0x004fc800078e0a09 */
[----:B---3--:R-:W-:Y:S01]  /*16e60*/  @P1 IMAD R7, R10, R3, R5 ;  /* 0x000000030a071224 */ /* 0x008fe200078e0205 */
[----:B------:R-:W-:Y:S01]  /*16e70*/  ISETP.NE.U32.AND P1, PT, RZ, UR8, PT ;  /* 0x00000008ff007c0c */ /* 0x000fe2000bf25070 */
[----:B------:R-:W-:-:S03]  /*16e80*/  IMAD.MOV.U32 R3, RZ, RZ, R15 ;  /* 0x000000ffff037224 */ /* 0x000fc600078e000f */
[----:B------:R-:W-:-:S13]  /*16e90*/  ISETP.NE.AND.EX P1, PT, RZ, UR9, PT, P1 ;  /* 0x00000009ff007c0c */ /* 0x000fda000bf25310 */
[----:B------:R-:W-:Y:S05]  /*16ea0*/  @!P1 BRA `(.L_x_554) ;  /* 0x0000000000289947 */ /* 0x000fea0003800000 */
[----:B------:R-:W-:Y:S02]  /*16eb0*/  ULDC UR7, c[0x0][0x634] ;  /* 0x00018d0000077ab9 */ /* 0x000fe40000000800 */
[----:B------:R-:W-:-:S05]  /*16ec0*/  IADD3 R3, P1, R13, UR7, RZ ;  /* 0x000000070d037c10 */ /* 0x000fca000ff3e0ff */
[----:B------:R-:W-:-:S04]  /*16ed0*/  IMAD.X R9, RZ, RZ, R15, P1 ;  /* 0x000000ffff097224 */ /* 0x000fc800008e060f */
[----:B------:R-:W-:-:S04]  /*16ee0*/  IMAD.WIDE.U32 R4, R9, UR8, RZ ;  /* 0x0000000809047c25 */ /* 0x000fc8000f8e00ff */
[----:B------:R-:W-:-:S04]  /*16ef0*/  IMAD.WIDE.U32 R4, P1, R3, UR9, R4 ;  /* 0x0000000903047c25 */ /* 0x000fc8000f820004 */
[----:B------:R-:W-:-:S04]  /*16f00*/  IMAD.WIDE.U32 R2, R3, UR8, RZ ;  /* 0x0000000803027c25 */ /* 0x000fc8000f8e00ff */
[----:B------:R-:W-:Y:S01]  /*16f10*/  IMAD.MOV.U32 R2, RZ, RZ, R5 ;  /* 0x000000ffff027224 */ /* 0x000fe200078e0005 */
[----:B------:R-:W-:Y:S01]  /*16f20*/  IADD3 RZ, P3, R3, R4, RZ ;  /* 0x0000000403ff7210 */ /* 0x000fe20007f7e0ff */
[----:B------:R-:W-:-:S04]  /*16f30*/  IMAD.X R3, RZ, RZ, RZ, P1 ;  /* 0x000000ffff037224 */ /* 0x000fc800008e06ff */
[----:B------:R-:W-:-:S08]  /*16f40*/  IMAD.WIDE.U32.X R2, R9, UR9, R2, P3 ;  /* 0x0000000909027c25 */ /* 0x000fd000098e0402 */
.L_x_554:
[--C-:B------:R-:W-:Y:S01]  /*16f50*/  SHF.R.U64 R9, R2, UR10, R3.reuse ;  /* 0x0000000a02097c19 */ /* 0x100fe20008001203 */
[----:B------:R-:W-:Y:S01]  /*16f60*/  ULDC.64 UR8, c[0x0][0x620] ;  /* 0x0001880000087ab9 */ /* 0x000fe20000000a00 */
[----:B------:R-:W-:Y:S01]  /*16f70*/  SHF.R.U32.HI R2, RZ, UR10, R3 ;  /* 0x0000000aff027c19 */ /* 0x000fe20008011603 */
[----:B------:R-:W-:Y:S01]  /*16f80*/  IMAD.MOV.U32 R3, RZ, RZ, R15 ;  /* 0x000000ffff037224 */ /* 0x000fe200078e000f */
[----:B------:R-:W-:Y:S01]  /*16f90*/  IADD3 R11, P1, RZ, -R9, RZ ;  /* 0x80000009ff0b7210 */ /* 0x000fe20007f3e0ff */
[----:B------:R-:W-:-:S03]  /*16fa0*/  ULDC UR7, c[0x0][0x618] ;  /* 0x0001860000077ab9 */ /* 0x000fc60000000800 */
[----:B------:R-:W-:-:S05]  /*16fb0*/  IADD3.X R2, RZ, ~R2, RZ, P1, !PT ;  /* 0x80000002ff027210 */ /* 0x000fca0000ffe4ff */
[----:B------:R-:W-:-:S04]  /*16fc0*/  IMAD R2, R2, UR8, RZ ;  /* 0x0000000802027c24 */ /* 0x000fc8000f8e02ff */
[----:B------:R-:W-:Y:S02]  /*16fd0*/  IMAD R5, R11, UR9, R2 ;  /* 0x000000090b057c24 */ /* 0x000fe4000f8e0202 */
[----:B------:R-:W-:-:S04]  /*16fe0*/  IMAD.MOV.U32 R2, RZ, RZ, R13 ;  /* 0x000000ffff027224 */ /* 0x000fc800078e000d */
[----:B------:R-:W-:Y:S01]  /*16ff0*/  IMAD.WIDE.U32 R2, R11, UR8, R2 ;  /* 0x000000080b027c25 */ /* 0x000fe2000f8e0002 */
[----:B------:R-:W-:Y:S02]  /*17000*/  ULDC.64 UR8, c[0x0][0x640] ;  /* 0x0001900000087ab9 */ /* 0x000fe40000000a00 */
[----:B------:R-:W-:Y:S01]  /*17010*/  ISETP.NE.U32.AND P1, PT, RZ, UR8, PT ;  /* 0x00000008ff007c0c */ /* 0x000fe2000bf25070 */
[----:B------:R-:W-:-:S03]  /*17020*/  IMAD.IADD R3, R3, 0x1, R5 ;  /* 0x0000000103037824 */ /* 0x000fc600078e0205 */
[----:B------:R-:W-:Y:S02]  /*17030*/  ISETP.NE.AND.EX P1, PT, RZ, UR9, PT, P1 ;  /* 0x00000009ff007c0c */ /* 0x000fe4000bf25310 */
[--C-:B------:R-:W-:Y:S02]  /*17040*/  SHF.R.U64 R10, R2, UR7, R3.reuse ;  /* 0x00000007020a7c19 */ /* 0x100fe40008001203 */
[----:B------:R-:W-:Y:S01]  /*17050*/  SHF.R.U32.HI R3, RZ, UR7, R3 ;  /* 0x00000007ff037c19 */ /* 0x000fe20008011603 */
[----:B------:R-:W-:-:S03]  /*17060*/  ULDC UR7, c[0x0][0x608] ;  /* 0x0001820000077ab9 */ /* 0x000fc60000000800 */
[--C-:B------:R-:W-:Y:S02]  /*17070*/  SHF.R.U64 R12, R10, UR7, R3.reuse ;  /* 0x000000070a0c7c19 */ /* 0x100fe40008001203 */
[----:B------:R-:W-:Y:S01]  /*17080*/  SHF.R.U32.HI R3, RZ, UR7, R3 ;  /* 0x00000007ff037c19 */ /* 0x000fe20008011603 */
[----:B------:R-:W-:-:S03]  /*17090*/  ULDC UR7, c[0x0][0x658] ;  /* 0x0001960000077ab9 */ /* 0x000fc60000000800 */
[--C-:B------:R-:W-:Y:S02]  /*170a0*/  SHF.R.U64 R11, R12, UR7, R3.reuse ;  /* 0x000000070c0b7c19 */ /* 0x100fe40008001203 */
[----:B------:R-:W-:-:S03]  /*170b0*/  SHF.R.U32.HI R13, RZ, UR7, R3 ;  /* 0x00000007ff0d7c19 */ /* 0x000fc60008011603 */
[----:B------:R-:W-:Y:S02]  /*170c0*/  IMAD.MOV.U32 R2, RZ, RZ, R11 ;  /* 0x000000ffff027224 */ /* 0x000fe400078e000b */
[----:B------:R-:W-:Y:S01]  /*170d0*/  IMAD.MOV.U32 R3, RZ, RZ, R13 ;  /* 0x000000ffff037224 */ /* 0x000fe200078e000d */
[----:B------:R-:W-:Y:S06]  /*170e0*/  @!P1 BRA `(.L_x_555) ;  /* 0x0000000000289947 */ /* 0x000fec0003800000 */
[----:B------:R-:W-:Y:S02]  /*170f0*/  ULDC UR7, c[0x0][0x64c] ;  /* 0x0001930000077ab9 */ /* 0x000fe40000000800 */
[----:B------:R-:W-:-:S05]  /*17100*/  IADD3 R3, P1, R11, UR7, RZ ;  /* 0x000000070b037c10 */ /* 0x000fca000ff3e0ff */
[----:B------:R-:W-:-:S04]  /*17110*/  IMAD.X R13, RZ, RZ, R13, P1 ;  /* 0x000000ffff0d7224 */ /* 0x000fc800008e060d */
[----:B------:R-:W-:-:S04]  /*17120*/  IMAD.WIDE.U32 R4, R13, UR8, RZ ;  /* 0x000000080d047c25 */ /* 0x000fc8000f8e00ff */
[----:B------:R-:W-:-:S04]  /*17130*/  IMAD.WIDE.U32 R4, P1, R3, UR9, R4 ;  /* 0x0000000903047c25 */ /* 0x000fc8000f820004 */
[----:B------:R-:W-:-:S04]  /*17140*/  IMAD.WIDE.U32 R2, R3, UR8, RZ ;  /* 0x0000000803027c25 */ /* 0x000fc8000f8e00ff */
[----:B------:R-:W-:Y:S01]  /*17150*/  IMAD.MOV.U32 R2, RZ, RZ, R5 ;  /* 0x000000ffff027224 */ /* 0x000fe200078e0005 */
[----:B------:R-:W-:Y:S02]  /*17160*/  IADD3 RZ, P3, R3, R4, RZ ;  /* 0x0000000403ff7210 */ /* 0x000fe40007f7e0ff */
[----:B------:R-:W-:-:S03]  /*17170*/  IADD3.X R3, RZ, RZ, RZ, P1, !PT ;  /* 0x000000ffff037210 */ /* 0x000fc60000ffe4ff */
[----:B------:R-:W-:-:S08]  /*17180*/  IMAD.WIDE.U32.X R2, R13, UR9, R2, P3 ;  /* 0x000000090d027c25 */ /* 0x000fd000098e0402 */
.L_x_555:
[----:B------:R-:W-:Y:S01]  /*17190*/  ULDC UR7, c[0x0][0x648] ;  /* 0x0001920000077ab9 */ /* 0x000fe20000000800 */
[----:B------:R-:W-:Y:S01]  /*171a0*/  LOP3.LUT R12, R12, UR6, RZ, 0xc0, !PT ;  /* 0x000000060c0c7c12 */ /* 0x000fe2000f8ec0ff */
[----:B------:R-:W-:Y:S01]  /*171b0*/  UISETP.NE.AND UP0, UPT, UR45, URZ, UPT ;  /* 0x0000003f2d00728c */ /* 0x000fe2000bf05270 */
[----:B------:R-:W-:Y:S01]  /*171c0*/  SHF.R.U64 R3, R2, UR7, R3 ;  /* 0x0000000702037c19 */ /* 0x000fe20008001203 */
[----:B------:R-:W-:Y:S01]  /*171d0*/  ULDC UR7, c[0x0][0x638] ;  /* 0x00018e0000077ab9 */ /* 0x000fe20000000800 */
[----:B------:R-:W-:-:S03]  /*171e0*/  LOP3.LUT R4, R10, UR4, RZ, 0xc0, !PT ;  /* 0x000000040a047c12 */ /* 0x000fc6000f8ec0ff */
[----:B------:R-:W-:Y:S01]  /*171f0*/  IMAD.MOV R2, RZ, RZ, -R3 ;  /* 0x000000ffff027224 */ /* 0x000fe200078e0a03 */
[----:B------:R-:W-:Y:S01]  /*17200*/  PLOP3.LUT P1, PT, PT, PT, UP0, 0x40, 0x0 ;  /* 0x000000000000781c */ /* 0x000fe20003f2e808 */
[----:B------:R-:W-:Y:S01]  /*17210*/  IMAD R12, R3, UR5, R12 ;  /* 0x00000005030c7c24 */ /* 0x000fe2000f8e020c */
[----:B------:R-:W-:Y:S01]  /*17220*/  PLOP3.LUT P3, PT, PT, PT, UP0, 0x40, 0x0 ;  /* 0x000000000000781c */ /* 0x000fe20003f6e808 */
[----:B------:R-:W-:Y:S01]  /*17230*/  IMAD R11, R2, UR7, R11 ;  /* 0x00000007020b7c24 */ /* 0x000fe2000f8e020b */
[----:B------:R-:W-:Y:S02]  /*17240*/  ULDC UR7, c[0x0][0x610] ;  /* 0x0001840000077ab9 */ /* 0x000fe40000000800 */
[----:B------:R-:W-:Y:S01]  /*17250*/  IMAD R7, R12, UR7, R7 ;  /* 0x000000070c077c24 */ /* 0x000fe2000f8e0207 */
[----:B------:R-:W-:Y:S02]  /*17260*/  ULDC UR7, c[0x0][0x600] ;  /* 0x0001800000077ab9 */ /* 0x000fe40000000800 */
[----:B------:R-:W-:-:S05]  /*17270*/  IMAD R4, R11, UR7, R4 ;  /* 0x000000070b047c24 */ /* 0x000fca000f8e0204 */
[----:B------:R-:W-:Y:S02]  /*17280*/  SEL R2, R4, R7, P1 ;  /* 0x0000000704027207 */ /* 0x000fe40000800000 */
[----:B------:R-:W-:Y:S01]  /*17290*/  SEL R3, R7, R4, P3 ;  /* 0x0000000407037207 */ /* 0x000fe20001800000 */
[----:B------:R-:W-:-:S07]  /*172a0*/  IMAD.MOV.U32 R4, RZ, RZ, 0x1 ;  /* 0x00000001ff047424 */ /* 0x000fce00078e00ff */
.L_x_553:
[----:B------:R-:W-:Y:S05]  /*172b0*/  BSYNC B1 ;  /* 0x0000000000017941 */ /* 0x000fea0003800000 */
.L_x_552:
[----:B------:R-:W-:-:S13]  /*172c0*/  LOP3.LUT P1, RZ, R4, 0xff, RZ, 0xc0, !PT ;  /* 0x000000ff04ff7812 */ /* 0x000fda000782c0ff */
[----:B------:R-:W-:Y:S05]  /*172d0*/  @P1 BRA `(.L_x_556) ;  /* 0xfffffff400241947 */ /* 0x000fea000383ffff */
[----:B------:R-:W-:Y:S05]  /*172e0*/  BSYNC B0 ;  /* 0x0000000000007941 */ /* 0x000fea0003800000 */
.L_x_544:
[----:B------:R-:W-:-:S03]  /*172f0*/  UMOV UR7, 0xffffffff ;  /* 0xffffffff00077882 */ /* 0x000fc60000000000 */
[----:B------:R-:W-:Y:S05]  /*17300*/  BRA.DIV UR7, `(.L_x_557) ;  /* 0x0000000207f87947 */ /* 0x000fea000b800000 */
[----:B------:R-:W-:-:S13]  /*17310*/  ELECT P6, URZ, PT ;  /* 0x00000000003f782f */ /* 0x000fda00038c0000 */
.L_x_570:
[----:B------:R-:W-:Y:S04]  /*17320*/  BSSY B0, `(.L_x_558) ;  /* 0x0000023000007945 */ /* 0x000fe80003800000 */
[----:B------:R-:W-:Y:S05]  /*17330*/  @!P6 BRA `(.L_x_559) ;  /* 0x000000000084e947 */ /* 0x000fea0003800000 */
[----:B------:R-:W-:-:S04]  /*17340*/  ULOP3.LUT UR7, UR40, 0x2, URZ, 0xfc, !UPT ;  /* 0x0000000228077892 */ /* 0x000fc8000f8efc3f */
[----:B------:R-:W-:-:S06]  /*17350*/  UISETP.NE.AND UP0, UPT, UR7, 0x3, UPT ;  /* 0x000000030700788c */ /* 0x000fcc000bf05270 */
[----:B------:R-:W-:-:S13]  /*17360*/  PLOP3.LUT P0, PT, PT, PT, UP0, 0x80, 0x0 ;  /* 0x000000000000781c */ /* 0x000fda0003f0f008 */
[----:B------:R-:W-:Y:S05]  /*17370*/  @!P0 BRA `(.L_x_560) ;  /* 0x0000000000048947 */ /* 0x000fea0003800000 */
[----:B------:R-:W-:Y:S01]  /*17380*/  BPT.TRAP 0x1 ;  /* 0x000000040000795c */ /* 0x000fe20000300000 */
.L_x_560:
[----:B------:R-:W0:Y:S01]  /*17390*/  S2R R3, SR_CgaCtaId ;  /* 0x0000000000037919 */ /* 0x000e220000008800 */
[----:B------:R-:W-:-:S04]  /*173a0*/  MOV R2, 0x400 ;  /* 0x0000040000027802 */ /* 0x000fc80000000f00 */
[----:B0-----:R-:W-:Y:S02]  /*173b0*/  LEA R3, R3, R2, 0x18 ;  /* 0x0000000203037211 */ /* 0x001fe400078ec0ff */
[----:B------:R-:W-:-:S03]  /*173c0*/  SHF.L.U32 R2, R0, 0x1f, RZ ;  /* 0x0000001f00027819 */ /* 0x000fc600000006ff */
[----:B------:R-:W-:-:S04]  /*173d0*/  VIADD R3, R3, 0x18 ;  /* 0x0000001803037836 */ /* 0x000fc80000000000 */
[----:B------:R-:W-:-:S04]  /*173e0*/  IMAD R5, R6, 0x8, R3 ;  /* 0x0000000806057824 */ /* 0x000fc800078e0203 */
[----:B------:R-:W0:Y:S02]  /*173f0*/  SYNCS.PHASECHK.TRANS64.TRYWAIT P0, [R5+URZ], R2 ;  /* 0x00000002050075a7 */ /* 0x000e24000800017f */
[----:B0-----:R-:W-:Y:S05]  /*17400*/  @!P0 BRA `(.L_x_561) ;  /* 0x0000000000d88947 */ /* 0x001fea0003800000 */
.L_x_571:
[----:B------:R-:W-:-:S05]  /*17410*/  VIADD R6, R6, 0x1 ;  /* 0x0000000106067836 */ /* 0x000fca0000000000 */
[----:B------:R-:W-:-:S04]  /*17420*/  ISETP.NE.AND P0, PT, R6, 0x3, PT ;  /* 0x000000030600780c */ /* 0x000fc80003f05270 */
[----:B0-----:R-:W-:Y:S02]  /*17430*/  SEL R5, RZ, 0x1, P0 ;  /* 0x00000001ff057807 */ /* 0x001fe40000000000 */
[----:B------:R-:W-:Y:S02]  /*17440*/  SEL R6, R6, RZ, P0 ;  /* 0x000000ff06067207 */ /* 0x000fe40000000000 */
[----:B------:R-:W-:Y:S02]  /*17450*/  LOP3.LUT R5, R0, R5, RZ, 0x3c, !PT ;  /* 0x0000000500057212 */ /* 0x000fe400078e3cff */
[----:B------:R-:W-:Y:S02]  /*17460*/  LEA R7, R6, R3, 0x3 ;  /* 0x0000000306077211 */ /* 0x000fe400078e18ff */
[----:B------:R-:W-:-:S04]  /*17470*/  SHF.L.U32 R0, R5, 0x1f, RZ ;  /* 0x0000001f05007819 */ /* 0x000fc800000006ff */
[----:B------:R-:W0:Y:S02]  /*17480*/  SYNCS.PHASECHK.TRANS64.TRYWAIT P0, [R7+URZ], R0 ;  /* 0x00000000070075a7 */ /* 0x000e24000800017f */
[----:B0-----:R-:W-:Y:S05]  /*17490*/  @!P0 BRA `(.L_x_562) ;  /* 0x0000000000c88947 */ /* 0x001fea0003800000 */
.L_x_572:
[----:B0-----:R-:W-:-:S05]  /*174a0*/  VIADD R0, R6, 0x1 ;  /* 0x0000000106007836 */ /* 0x001fca0000000000 */
[----:B------:R-:W-:-:S04]  /*174b0*/  ISETP.NE.AND P0, PT, R0, 0x3, PT ;  /* 0x000000030000780c */ /* 0x000fc80003f05270 */
[----:B------:R-:W-:Y:S02]  /*174c0*/  SEL R2, RZ, 0x1, P0 ;  /* 0x00000001ff027807 */ /* 0x000fe40000000000 */
[----:B------:R-:W-:Y:S02]  /*174d0*/  SEL R0, R0, RZ, P0 ;  /* 0x000000ff00007207 */ /* 0x000fe40000000000 */
[----:B------:R-:W-:-:S03]  /*174e0*/  LOP3.LUT R2, R5, R2, RZ, 0x3c, !PT ;  /* 0x0000000205027212 */ /* 0x000fc600078e3cff */
[----:B------:R-:W-:Y:S01]  /*174f0*/  IMAD R3, R0, 0x8, R3 ;  /* 0x0000000800037824 */ /* 0x000fe200078e0203 */
[----:B------:R-:W-:-:S07]  /*17500*/  SHF.L.U32 R0, R2, 0x1f, RZ ;  /* 0x0000001f02007819 */ /* 0x000fce00000006ff */
.L_x_563:
[----:B0-----:R0:W1:Y:S02]  /*17510*/  SYNCS.PHASECHK.TRANS64.TRYWAIT P0, [R3+URZ], R0 ;  /* 0x00000000030075a7 */ /* 0x001064000800017f */
[----:B-1----:R-:W-:Y:S05]  /*17520*/  @!P0 NANOSLEEP.SYNCS 0x989680 ;  /* 0x009896800000895d */ /* 0x002fea0003900000 */
[----:B------:R-:W1:Y:S02]  /*17530*/  @!P0 SYNCS.PHASECHK.TRANS64 P0, [R3+URZ], R0 ;  /* 0x00000000030085a7 */ /* 0x000e64000800007f */
[----:B-1----:R-:W-:Y:S05]  /*17540*/  @!P0 BRA `(.L_x_563) ;  /* 0xfffffffc00f08947 */ /* 0x002fea000383ffff */
.L_x_559:
[----:B------:R-:W-:Y:S05]  /*17550*/  BSYNC B0 ;  /* 0x0000000000007941 */ /* 0x000fea0003800000 */
.L_x_558:
[----:B------:R-:W-:Y:S05]  /*17560*/  EXIT ;  /* 0x000000000000794d */ /* 0x000fea0003800000 */
.L_x_17:
[----:B-1----:R1:W4:Y:S02]  /*17570*/  SYNCS.PHASECHK.TRANS64.TRYWAIT P1, [R3+URZ], R0 ;  /* 0x00000000030075a7 */ /* 0x002324000802017f */
[----:B----4-:R-:W-:Y:S05]  /*17580*/  @!P1 NANOSLEEP.SYNCS 0x989680 ;  /* 0x009896800000995d */ /* 0x010fea0003900000 */
[----:B------:R-:W4:Y:S02]  /*17590*/  @!P1 SYNCS.PHASECHK.TRANS64 P1, [R3+URZ], R0 ;  /* 0x00000000030095a7 */ /* 0x000f24000802007f */
[----:B----4-:R-:W-:Y:S05]  /*175a0*/  @!P1 BRA `(.L_x_17) ;  /* 0xfffffffc00f09947 */ /* 0x010fea000383ffff */
[----:B------:R-:W-:Y:S05]  /*175b0*/  BRA `(.L_x_16) ;  /* 0xfffffe9c00907947 */ /* 0x000fea000383ffff */
.L_x_22:
[----:B-1----:R-:W-:-:S04]  /*175c0*/  IMAD.U32 R5, RZ, RZ, UR4 ;  /* 0x00000004ff057e24 */ /* 0x002fc8000f8e00ff */
[----:B------:R1:W2:Y:S03]  /*175d0*/  SYNCS.PHASECHK.TRANS64.TRYWAIT P1, [R5+URZ], R4 ;  /* 0x00000004050075a7 */ /* 0x0002a6000802017f */
[----:B--2---:R-:W-:Y:S05]  /*175e0*/  @!P1 NANOSLEEP.SYNCS 0x989680 ;  /* 0x009896800000995d */ /* 0x004fea0003900000 */
[----:B------:R-:W2:Y:S02]  /*175f0*/  @!P1 SYNCS.PHASECHK.TRANS64 P1, [R5+URZ], R4 ;  /* 0x00000004050095a7 */ /* 0x000ea4000802007f */
[----:B--2---:R-:W-:Y:S05]  /*17600*/  @!P1 BRA `(.L_x_22) ;  /* 0xfffffffc00ec9947 */ /* 0x004fea000383ffff */
[----:B------:R-:W-:Y:S05]  /*17610*/  BRA `(.L_x_21) ;  /* 0xfffffeb000f07947 */ /* 0x000fea000383ffff */
.L_x_545:
[----:B------:R-:W-:Y:S01]  /*17620*/  BSSY B1, `(.L_x_564) ;  /* 0x0000006000017945 */ /* 0x000fe20003800000 */
[----:B------:R-:W-:-:S07]  /*17630*/  IMAD.MOV.U32 R15, RZ, RZ, -0x1 ;  /* 0xffffffffff0f7424 */ /* 0x000fce00078e00ff */
[----:B------:R-:W-:Y:S05]  /*17640*/  WARPSYNC.COLLECTIVE R15, `(.L_x_565) ;  /* 0x000000000f0c7348 */ /* 0x000fea0003c00000 */
[----:B------:R-:W-:Y:S02]  /*17650*/  ELECT P6, UR62, PT ;  /* 0x00000000003e782f */ /* 0x000fe400038c0000 */
[----:B------:R-:W-:Y:S01]  /*17660*/  MOV R14, UR62 ;  /* 0x0000003e000e7c02 */ /* 0x000fe20008000f00 */
[----:B------:R-:W-:Y:S10]  /*17670*/  ENDCOLLECTIVE ;  /* 0x000000000000791b */ /* 0x000ff40003800000 */
.L_x_565:
[----:B------:R-:W-:Y:S05]  /*17680*/  BSYNC B1 ;  /* 0x0000000000017941 */ /* 0x000fea0003800000 */
.L_x_564:
[----:B------:R-:W-:Y:S05]  /*17690*/  BRA `(.L_x_566) ;  /* 0xfffffff000407947 */ /* 0x000fea000383ffff */
.L_x_548:
[----:B0-----:R0:W1:Y:S02]  /*176a0*/  SYNCS.PHASECHK.TRANS64.TRYWAIT P1, [R10+URZ+0x18], R5 ;  /* 0x000018050a0075a7 */ /* 0x001064000802017f */
[----:B-1----:R-:W-:Y:S05]  /*176b0*/  @!P1 NANOSLEEP.SYNCS 0x989680 ;  /* 0x009896800000995d */ /* 0x002fea0003900000 */
[----:B------:R-:W1:Y:S02]  /*176c0*/  @!P1 SYNCS.PHASECHK.TRANS64 P1, [R10+URZ+0x18], R5 ;  /* 0x000018050a0095a7 */ /* 0x000e64000802007f */
[----:B-1----:R-:W-:Y:S05]  /*176d0*/  @!P1 BRA `(.L_x_548) ;  /* 0xfffffffc00f09947 */ /* 0x002fea000383ffff */
[----:B------:R-:W-:Y:S05]  /*176e0*/  BRA `(.L_x_567) ;  /* 0xfffffff000747947 */ /* 0x000fea000383ffff */
.L_x_557:
[----:B------:R-:W-:Y:S01]  /*176f0*/  BSSY B0, `(.L_x_568) ;  /* 0x0000006000007945 */ /* 0x000fe20003800000 */
[----:B------:R-:W-:-:S07]  /*17700*/  IMAD.MOV.U32 R15, RZ, RZ, -0x1 ;  /* 0xffffffffff0f7424 */ /* 0x000fce00078e00ff */
[----:B------:R-:W-:Y:S05]  /*17710*/  WARPSYNC.COLLECTIVE R15, `(.L_x_569) ;  /* 0x000000000f0c7348 */ /* 0x000fea0003c00000 */
[----:B------:R-:W-:Y:S02]  /*17720*/  ELECT P6, UR62, PT ;  /* 0x00000000003e782f */ /* 0x000fe400038c0000 */
[----:B------:R-:W-:Y:S01]  /*17730*/  MOV R14, UR62 ;  /* 0x0000003e000e7c02 */ /* 0x000fe20008000f00 */
[----:B------:R-:W-:Y:S10]  /*17740*/  ENDCOLLECTIVE ;  /* 0x000000000000791b */ /* 0x000ff40003800000 */
.L_x_569:
[----:B------:R-:W-:Y:S05]  /*17750*/  BSYNC B0 ;  /* 0x0000000000007941 */ /* 0x000fea0003800000 */
.L_x_568:
[----:B------:R-:W-:Y:S05]  /*17760*/  BRA `(.L_x_570) ;  /* 0xfffffff800ec7947 */ /* 0x000fea000383ffff */
.L_x_561:
[----:B0-----:R0:W1:Y:S02]  /*17770*/  SYNCS.PHASECHK.TRANS64.TRYWAIT P0, [R5+URZ], R2 ;  /* 0x00000002050075a7 */ /* 0x001064000800017f */
[----:B-1----:R-:W-:Y:S05]  /*17780*/  @!P0 NANOSLEEP.SYNCS 0x989680 ;  /* 0x009896800000895d */ /* 0x002fea0003900000 */
[----:B------:R-:W1:Y:S02]  /*17790*/  @!P0 SYNCS.PHASECHK.TRANS64 P0, [R5+URZ], R2 ;  /* 0x00000002050085a7 */ /* 0x000e64000800007f */
[----:B-1----:R-:W-:Y:S05]  /*177a0*/  @!P0 BRA `(.L_x_561) ;  /* 0xfffffffc00f08947 */ /* 0x002fea000383ffff */
[----:B------:R-:W-:Y:S05]  /*177b0*/  BRA `(.L_x_571) ;  /* 0xfffffffc00147947 */ /* 0x000fea000383ffff */
.L_x_562:
[----:B0-----:R0:W1:Y:S02]  /*177c0*/  SYNCS.PHASECHK.TRANS64.TRYWAIT P0, [R7+URZ], R0 ;  /* 0x00000000070075a7 */ /* 0x001064000800017f */
[----:B-1----:R-:W-:Y:S05]  /*177d0*/  @!P0 NANOSLEEP.SYNCS 0x989680 ;  /* 0x009896800000895d */ /* 0x002fea0003900000 */
[----:B------:R-:W1:Y:S02]  /*177e0*/  @!P0 SYNCS.PHASECHK.TRANS64 P0, [R7+URZ], R0 ;  /* 0x00000000070085a7 */ /* 0x000e64000800007f */
[----:B-1----:R-:W-:Y:S05]  /*177f0*/  @!P0 BRA `(.L_x_562) ;  /* 0xfffffffc00f08947 */ /* 0x002fea000383ffff */
[----:B------:R-:W-:Y:S05]  /*17800*/  BRA `(.L_x_572) ;  /* 0xfffffffc00247947 */ /* 0x000fea000383ffff */
.L_x_573:
[----:B------:R-:W-:-:S00]  /*17810*/  BRA `(.L_x_573) ;  /* 0xfffffffc00fc7947 */ /* 0x000fc0000383ffff */
[----:B------:R-:W-:-:S00]  /*17820*/  NOP ;  /* 0x0000000000007918 */ /* 0x000fc00000000000 */
        /* <DEDUP_REMOVED lines=13> */
.L_x_574:


//--------------------- .nv.global.init           --------------------------
	.section	.nv.global.init,"aw",@progbits
.nv.global.init:
	.type		$str$22,@object
	.size		$str$22,($str$23 - $str$22)
$str$22:
        /*0000*/ 	.byte	0x6b, 0x5f, 0x74, 0x69, 0x6c, 0x65, 0x5f, 0x63, 0x6f, 0x75, 0x6e, 0x74, 0x20, 0x3e, 0x3d, 0x20
        /*0010*/ 	.byte	0x31, 0x00
	.type		$str$23,@object
	.size		$str$23,(__unnamed_1 - $str$23)
$str$23:
        /*0012*/ 	.byte	0x2f, 0x74, 0x6d, 0x70, 0x2f, 0x63, 0x75, 0x74, 0x6c, 0x61, 0x73, 0x73, 0x5f, 0x73, 0x77, 0x65
        /*0022*/ 	.byte	0x65, 0x70, 0x5f, 0x73, 0x72, 0x63, 0x2f, 0x69, 0x6e, 0x63, 0x6c, 0x75, 0x64, 0x65, 0x2f, 0x63
        /*0032*/ 	.byte	0x75, 0x74, 0x6c, 0x61, 0x73, 0x73, 0x2f, 0x67, 0x65, 0x6d, 0x6d, 0x2f, 0x63, 0x6f, 0x6c, 0x6c
        /*0042*/ 	.byte	0x65, 0x63, 0x74, 0x69, 0x76, 0x65, 0x2f, 0x73, 0x6d, 0x39, 0x30, 0x5f, 0x6d, 0x6d, 0x61, 0x5f
        /*0052*/ 	.byte	0x74, 0x6d, 0x61, 0x5f, 0x67, 0x6d, 0x6d, 0x61, 0x5f, 0x73, 0x73, 0x5f, 0x77, 0x61, 0x72, 0x70
        /*0062*/ 	.byte	0x73, 0x70, 0x65, 0x63, 0x69, 0x61, 0x6c, 0x69, 0x7a, 0x65, 0x64, 0x2e, 0x68, 0x70, 0x70, 0x00
	.type		__unnamed_1,@object
	.size		__unnamed_1,(.L_0 - __unnamed_1)
__unnamed_1:
        /* <DEDUP_REMOVED lines=181> */
        /*0bc2*/ 	.byte	0x65, 0x6e, 0x74, 0x69, 0x74, 0x79, 0x5d, 0x00
.L_0:


//--------------------- .nv.shared._ZN7cutlass13device_kernelINS_4gemm6kernel13GemmUniversalIN4cute5tupleIJiiiiEEENS1_10collective13CollectiveMmaINS1_34MainloopSm90TmaGmmaWarpSpecializedILi3ENS5_IJNS4_1CILi1EEESB_SB_EEENS1_35KernelTmaWarpSpecializedCooperativeEEENS5_IJNSA_ILi256EEESF_NSA_ILi32EEEEEENS_10bfloat16_tENS5_IJlSB_lEEESI_SJ_NS4_8TiledMMAINS4_8MMA_AtomIJNS4_4SM904GMMA28MMA_64x256x16_F32BF16BF16_SSILNSN_5MajorE0ELSP_0ELNSN_7ScaleInE1ELSQ_1EEEEEENS4_6LayoutINS5_IJNSA_ILi2EEESB_SB_EEENS5_IJSB_NSA_ILi0EEESW_EEEEENS5_IJNS4_10UnderscoreESZ_SZ_EEEEENS4_13SM90_TMA_LOADENS4_14ComposedLayoutINS4_7SwizzleILi2ELi4ELi3EEENS4_18smem_ptr_flag_bitsILi16EEENST_INS5_IJNSA_ILi8EEESG_EEENS5_IJSG_SB_EEEEEEEvNS4_8identityES12_S1C_vS1D_EENS_8epilogue10collective6detail29Sm90TmaWarpSpecializedAdapterINS1G_15DefaultEpilogueISI_SJ_SJ_NS1F_6thread17LinearCombinationISI_Li1EffLNS1K_9ScaleType4KindE0ELNS_15FloatRoundStyleE2ESI_EENS1_15EpilogueDefaultEEEEEvvEEEEvNT_6ParamsE --------------------------
	.section	.nv.shared._ZN7cutlass13device_kernelINS_4gemm6kernel13GemmUniversalIN4cute5tupleIJiiiiEEENS1_10collective13CollectiveMmaINS1_34MainloopSm90TmaGmmaWarpSpecializedILi3ENS5_IJNS4_1CILi1EEESB_SB_EEENS1_35KernelTmaWarpSpecializedCooperativeEEENS5_IJNSA_ILi256EEESF_NSA_ILi32EEEEEENS_10bfloat16_tENS5_IJlSB_lEEESI_SJ_NS4_8TiledMMAINS4_8MMA_AtomIJNS4_4SM904GMMA28MMA_64x256x16_F32BF16BF16_SSILNSN_5MajorE0ELSP_0ELNSN_7ScaleInE1ELSQ_1EEEEEENS4_6LayoutINS5_IJNSA_ILi2EEESB_SB_EEENS5_IJSB_NSA_ILi0EEESW_EEEEENS5_IJNS4_10UnderscoreESZ_SZ_EEEEENS4_13SM90_TMA_LOADENS4_14ComposedLayoutINS4_7SwizzleILi2ELi4ELi3EEENS4_18smem_ptr_flag_bitsILi16EEENST_INS5_IJNSA_ILi8EEESG_EEENS5_IJSG_SB_EEEEEEEvNS4_8identityES12_S1C_vS1D_EENS_8epilogue10collective6detail29Sm90TmaWarpSpecializedAdapterINS1G_15DefaultEpilogueISI_SJ_SJ_NS1F_6thread17LinearCombinationISI_Li1EffLNS1K_9ScaleType4KindE0ELNS_15FloatRoundStyleE2ESI_EENS1_15EpilogueDefaultEEEEEvvEEEEvNT_6ParamsE,"aw",@nobits
	.sectionflags	@""
	.align	16
	.zero		1024


//--------------------- .nv.shared.reserved.0     --------------------------
	.section	.nv.shared.reserved.0,"aw",@nobits
	.weak		__nv_reservedSMEM_offset_0_alias
	.size		__nv_reservedSMEM_offset_0_alias, 0, 0
	.other		__nv_reservedSMEM_offset_0_alias,@"STO_CUDA_RESERVED_SHARED STV_DEFAULT"
__nv_reservedSMEM_offset_0_alias:
	.zero		0


//--------------------- .nv.global                --------------------------
	.section	.nv.global,"aw",@nobits
.nv.global:
	.type		_ZN39_INTERNAL_f1dd3dee_4_k_cu_5323502e_28814cute1_E,@object
	.size		_ZN39_INTERNAL_f1dd3dee_4_k_cu_5323502e_28814cute1_E,(_ZN39_INTERNAL_f1dd3dee_4_k_cu_5323502e_28814cuda3std3__45__cpo6cbeginE - _ZN39_INTERNAL_f1dd3dee_4_k_cu_5323502e_28814cute1_E)
_ZN39_INTERNAL_f1dd3dee_4_k_cu_5323502e_28814cute1_E:
	.zero		1
	.type		_ZN39_INTERNAL_f1dd3dee_4_k_cu_5323502e_28814cuda3std3__45__cpo6cbeginE,@object
	.size		_ZN39_INTERNAL_f1dd3dee_4_k_cu_5323502e_28814cuda3std3__45__cpo6cbeginE,(_ZN39_INTERNAL_f1dd3dee_4_k_cu_5323502e_28814cuda3std3__48in_placeE - _ZN39_INTERNAL_f1dd3dee_4_k_cu_5323502e_28814cuda3std3__45__cpo6cbeginE)
_ZN39_INTERNAL_f1dd3dee_4_k_cu_5323502e_28814cuda3std3__45__cpo6cbeginE:
	.zero		1
	.type		_ZN39_INTERNAL_f1dd3dee_4_k_cu_5323502e_28814cuda3std3__48in_placeE,@object
	.size		_ZN39_INTERNAL_f1dd3dee_4_k_cu_5323502e_28814cuda3std3__48in_placeE,(_ZN39_INTERNAL_f1dd3dee_4_k_cu_5323502e_28814cuda3std6ranges3__45__cpo9iter_moveE - _ZN39_INTERNAL_f1dd3dee_4_k_cu_5323502e_28814cuda3std3__48in_placeE)
_ZN39_INTERNAL_f1dd3dee_4_k_cu_5323502e_28814cuda3std3__48in_placeE:
	.zero		1
	.type		_ZN39_INTERNAL_f1dd3dee_4_k_cu_5323502e_28814cuda3std6ranges3__45__cpo9iter_moveE,@object
	.size		_ZN39_INTERNAL_f1dd3dee_4_k_cu_5323502e_28814cuda3std6ranges3__45__cpo9iter_moveE,(_ZN39_INTERNAL_f1dd3dee_4_k_cu_5323502e_28814cuda3std3__45__cpo5beginE - _ZN39_INTERNAL_f1dd3dee_4_k_cu_5323502e_28814cuda3std6ranges3__45__cpo9iter_moveE)
_ZN39_INTERNAL_f1dd3dee_4_k_cu_5323502e_28814cuda3std6ranges3__45__cpo9iter_moveE:
	.zero		1
	.type		_ZN39_INTERNAL_f1dd3dee_4_k_cu_5323502e_28814cuda3std3__45__cpo5beginE,@object
	.size		_ZN39_INTERNAL_f1dd3dee_4_k_cu_5323502e_28814cuda3std3__45__cpo5beginE,(_ZN39_INTERNAL_f1dd3dee_4_k_cu_5323502e_28814cuda3std3__441_GLOBAL__N__f1dd3dee_4_k_cu_5323502e_28816ignoreE - _ZN39_INTERNAL_f1dd3dee_4_k_cu_5323502e_28814cuda3std3__45__cpo5beginE)
_ZN39_INTERNAL_f1dd3dee_4_k_cu_5323502e_28814cuda3std3__45__cpo5beginE:
	.zero		1
	.type		_ZN39_INTERNAL_f1dd3dee_4_k_cu_5323502e_28814cuda3std3__441_GLOBAL__N__f1dd3dee_4_k_cu_5323502e_28816ignoreE,@object
	.size		_ZN39_INTERNAL_f1dd3dee_4_k_cu_5323502e_28814cuda3std3__441_GLOBAL__N__f1dd3dee_4_k_cu_5323502e_28816ignoreE,(_ZN39_INTERNAL_f1dd3dee_4_k_cu_5323502e_28814cute7productE - _ZN39_INTERNAL_f1dd3dee_4_k_cu_5323502e_28814cuda3std3__441_GLOBAL__N__f1dd3dee_4_k_cu_5323502e_28816ignoreE)
_ZN39_INTERNAL_f1dd3dee_4_k_cu_5323502e_28814cuda3std3__441_GLOBAL__N__f1dd3dee_4_k_cu_5323502e_28816ignoreE:
	.zero		1
	.type		_ZN39_INTERNAL_f1dd3dee_4_k_cu_5323502e_28814cute7productE,@object
	.size		_ZN39_INTERNAL_f1dd3dee_4_k_cu_5323502e_28814cute7productE,(_ZN39_INTERNAL_f1dd3dee_4_k_cu_5323502e_28814cuda3std3__45__cpo3endE - _ZN39_INTERNAL_f1dd3dee_4_k_cu_5323502e_28814cute7productE)
_ZN39_INTERNAL_f1dd3dee_4_k_cu_5323502e_28814cute7productE:
	.zero		1
	.type		_ZN39_INTERNAL_f1dd3dee_4_k_cu_5323502e_28814cuda3std3__45__cpo3endE,@object
	.size		_ZN39_INTERNAL_f1dd3dee_4_k_cu_5323502e_28814cuda3std3__45__cpo3endE,(_ZN39_INTERNAL_f1dd3dee_4_k_cu_5323502e_28814cuda3std3__419piecewise_constructE - _ZN39_INTERNAL_f1dd3dee_4_k_cu_5323502e_28814cuda3std3__45__cpo3endE)
_ZN39_INTERNAL_f1dd3dee_4_k_cu_5323502e_28814cuda3std3__45__cpo3endE:
	.zero		1
	.type		_ZN39_INTERNAL_f1dd3dee_4_k_cu_5323502e_28814cuda3std3__419piecewise_constructE,@object
	.size		_ZN39_INTERNAL_f1dd3dee_4_k_cu_5323502e_28814cuda3std3__419piecewise_constructE,(_ZN39_INTERNAL_f1dd3dee_4_k_cu_5323502e_28814cuda3std3__45__cpo4cendE - _ZN39_INTERNAL_f1dd3dee_4_k_cu_5323502e_28814cuda3std3__419piecewise_constructE)
_ZN39_INTERNAL_f1dd3dee_4_k_cu_5323502e_28814cuda3std3__419piecewise_constructE:
	.zero		1
	.type		_ZN39_INTERNAL_f1dd3dee_4_k_cu_5323502e_28814cuda3std3__45__cpo4cendE,@object
	.size		_ZN39_INTERNAL_f1dd3dee_4_k_cu_5323502e_28814cuda3std3__45__cpo4cendE,(_ZN39_INTERNAL_f1dd3dee_4_k_cu_5323502e_28814cuda3std6ranges3__45__cpo4swapE - _ZN39_INTERNAL_f1dd3dee_4_k_cu_5323502e_28814cuda3std3__45__cpo4cendE)
_ZN39_INTERNAL_f1dd3dee_4_k_cu_5323502e_28814cuda3std3__45__cpo4cendE:
	.zero		1
	.type		_ZN39_INTERNAL_f1dd3dee_4_k_cu_5323502e_28814cuda3std6ranges3__45__cpo4swapE,@object
	.size		_ZN39_INTERNAL_f1dd3dee_4_k_cu_5323502e_28814cuda3std6ranges3__45__cpo4swapE,(.L_8 - _ZN39_INTERNAL_f1dd3dee_4_k_cu_5323502e_28814cuda3std6ranges3__45__cpo4swapE)
_ZN39_INTERNAL_f1dd3dee_4_k_cu_5323502e_28814cuda3std6ranges3__45__cpo4swapE:
	.zero		1
.L_8:


//--------------------- .nv.constant0._ZN7cutlass13device_kernelINS_4gemm6kernel13GemmUniversalIN4cute5tupleIJiiiiEEENS1_10collective13CollectiveMmaINS1_34MainloopSm90TmaGmmaWarpSpecializedILi3ENS5_IJNS4_1CILi1EEESB_SB_EEENS1_35KernelTmaWarpSpecializedCooperativeEEENS5_IJNSA_ILi256EEESF_NSA_ILi32EEEEEENS_10bfloat16_tENS5_IJlSB_lEEESI_SJ_NS4_8TiledMMAINS4_8MMA_AtomIJNS4_4SM904GMMA28MMA_64x256x16_F32BF16BF16_SSILNSN_5MajorE0ELSP_0ELNSN_7ScaleInE1ELSQ_1EEEEEENS4_6LayoutINS5_IJNSA_ILi2EEESB_SB_EEENS5_IJSB_NSA_ILi0EEESW_EEEEENS5_IJNS4_10UnderscoreESZ_SZ_EEEEENS4_13SM90_TMA_LOADENS4_14ComposedLayoutINS4_7SwizzleILi2ELi4ELi3EEENS4_18smem_ptr_flag_bitsILi16EEENST_INS5_IJNSA_ILi8EEESG_EEENS5_IJSG_SB_EEEEEEEvNS4_8identityES12_S1C_vS1D_EENS_8epilogue10collective6detail29Sm90TmaWarpSpecializedAdapterINS1G_15DefaultEpilogueISI_SJ_SJ_NS1F_6thread17LinearCombinationISI_Li1EffLNS1K_9ScaleType4KindE0ELNS_15FloatRoundStyleE2ESI_EENS1_15EpilogueDefaultEEEEEvvEEEEvNT_6ParamsE --------------------------
	.section	.nv.constant0._ZN7cutlass13device_kernelINS_4gemm6kernel13GemmUniversalIN4cute5tupleIJiiiiEEENS1_10collective13CollectiveMmaINS1_34MainloopSm90TmaGmmaWarpSpecializedILi3ENS5_IJNS4_1CILi1EEESB_SB_EEENS1_35KernelTmaWarpSpecializedCooperativeEEENS5_IJNSA_ILi256EEESF_NSA_ILi32EEEEEENS_10bfloat16_tENS5_IJlSB_lEEESI_SJ_NS4_8TiledMMAINS4_8MMA_AtomIJNS4_4SM904GMMA28MMA_64x256x16_F32BF16BF16_SSILNSN_5MajorE0ELSP_0ELNSN_7ScaleInE1ELSQ_1EEEEEENS4_6LayoutINS5_IJNSA_ILi2EEESB_SB_EEENS5_IJSB_NSA_ILi0EEESW_EEEEENS5_IJNS4_10UnderscoreESZ_SZ_EEEEENS4_13SM90_TMA_LOADENS4_14ComposedLayoutINS4_7SwizzleILi2ELi4ELi3EEENS4_18smem_ptr_flag_bitsILi16EEENST_INS5_IJNSA_ILi8EEESG_EEENS5_IJSG_SB_EEEEEEEvNS4_8identityES12_S1C_vS1D_EENS_8epilogue10collective6detail29Sm90TmaWarpSpecializedAdapterINS1G_15DefaultEpilogueISI_SJ_SJ_NS1F_6thread17LinearCombinationISI_Li1EffLNS1K_9ScaleType4KindE0ELNS_15FloatRoundStyleE2ESI_EENS1_15EpilogueDefaultEEEEEvvEEEEvNT_6ParamsE,"a",@progbits
	.sectionflags	@""
	.align	4
.nv.constant0._ZN7cutlass13device_kernelINS_4gemm6kernel13GemmUniversalIN4cute5tupleIJiiiiEEENS1_10collective13CollectiveMmaINS1_34MainloopSm90TmaGmmaWarpSpecializedILi3ENS5_IJNS4_1CILi1EEESB_SB_EEENS1_35KernelTmaWarpSpecializedCooperativeEEENS5_IJNSA_ILi256EEESF_NSA_ILi32EEEEEENS_10bfloat16_tENS5_IJlSB_lEEESI_SJ_NS4_8TiledMMAINS4_8MMA_AtomIJNS4_4SM904GMMA28MMA_64x256x16_F32BF16BF16_SSILNSN_5MajorE0ELSP_0ELNSN_7ScaleInE1ELSQ_1EEEEEENS4_6LayoutINS5_IJNSA_ILi2EEESB_SB_EEENS5_IJSB_NSA_ILi0EEESW_EEEEENS5_IJNS4_10UnderscoreESZ_SZ_EEEEENS4_13SM90_TMA_LOADENS4_14ComposedLayoutINS4_7SwizzleILi2ELi4ELi3EEENS4_18smem_ptr_flag_bitsILi16EEENST_INS5_IJNSA_ILi8EEESG_EEENS5_IJSG_SB_EEEEEEEvNS4_8identityES12_S1C_vS1D_EENS_8epilogue10collective6detail29Sm90TmaWarpSpecializedAdapterINS1G_15DefaultEpilogueISI_SJ_SJ_NS1F_6thread17LinearCombinationISI_Li1EffLNS1K_9ScaleType4KindE0ELNS_15FloatRoundStyleE2ESI_EENS1_15EpilogueDefaultEEEEEvvEEEEvNT_6ParamsE:
	.zero		1664


//--------------------- SYMBOLS --------------------------

	.type		.nv.reservedSmem.offset0,@object
	.size		.nv.reservedSmem.offset0,0x4
	.type		__assertfail,@function
